//
// Generated by NVIDIA NVVM Compiler
//
// Compiler Build ID: CL-36424714
// Cuda compilation tools, release 13.0, V13.0.88
// Based on NVVM 20.0.0
//

.version 9.0
.target sm_100
.address_size 64

	// .globl	_Z10layer_normPfS_S_S_i
// _ZZ10layer_normPfS_S_S_iE4mean has been demoted
// _ZZ10layer_normPfS_S_S_iE8variance has been demoted

.visible .entry _Z10layer_normPfS_S_S_i(
	.param .u64 .ptr .align 1 _Z10layer_normPfS_S_S_i_param_0,
	.param .u64 .ptr .align 1 _Z10layer_normPfS_S_S_i_param_1,
	.param .u64 .ptr .align 1 _Z10layer_normPfS_S_S_i_param_2,
	.param .u64 .ptr .align 1 _Z10layer_normPfS_S_S_i_param_3,
	.param .u32 _Z10layer_normPfS_S_S_i_param_4
)
{
	.reg .pred 	%p<22>;
	.reg .b32 	%r<45>;
	.reg .b32 	%f<209>;
	.reg .b64 	%rd<40>;
	// demoted variable
	.shared .align 4 .f32 _ZZ10layer_normPfS_S_S_iE4mean;
	// demoted variable
	.shared .align 4 .f32 _ZZ10layer_normPfS_S_S_iE8variance;
	ld.param.u64 	%rd17, [_Z10layer_normPfS_S_S_i_param_0];
	ld.param.u64 	%rd14, [_Z10layer_normPfS_S_S_i_param_1];
	ld.param.u64 	%rd15, [_Z10layer_normPfS_S_S_i_param_2];
	ld.param.u64 	%rd16, [_Z10layer_normPfS_S_S_i_param_3];
	ld.param.u32 	%r32, [_Z10layer_normPfS_S_S_i_param_4];
	cvta.to.global.u64 	%rd1, %rd17;
	mov.u32 	%r1, %tid.x;
	setp.ne.s32 	%p1, %r1, 0;
	@%p1 bra 	$L__BB0_15;
	setp.lt.s32 	%p2, %r32, 1;
	mov.f32 	%f199, 0f00000000;
	@%p2 bra 	$L__BB0_14;
	and.b32  	%r2, %r32, 15;
	setp.lt.u32 	%p3, %r32, 16;
	mov.b32 	%r37, 0;
	mov.f32 	%f199, 0f00000000;
	@%p3 bra 	$L__BB0_5;
	and.b32  	%r37, %r32, 2147483632;
	neg.s32 	%r35, %r37;
	add.s64 	%rd36, %rd1, 32;
	mov.f32 	%f199, 0f00000000;
$L__BB0_4:
	.pragma "nounroll";
	ld.global.f32 	%f32, [%rd36+-32];
	add.f32 	%f33, %f32, %f199;
	ld.global.f32 	%f34, [%rd36+-28];
	add.f32 	%f35, %f34, %f33;
	ld.global.f32 	%f36, [%rd36+-24];
	add.f32 	%f37, %f36, %f35;
	ld.global.f32 	%f38, [%rd36+-20];
	add.f32 	%f39, %f38, %f37;
	ld.global.f32 	%f40, [%rd36+-16];
	add.f32 	%f41, %f40, %f39;
	ld.global.f32 	%f42, [%rd36+-12];
	add.f32 	%f43, %f42, %f41;
	ld.global.f32 	%f44, [%rd36+-8];
	add.f32 	%f45, %f44, %f43;
	ld.global.f32 	%f46, [%rd36+-4];
	add.f32 	%f47, %f46, %f45;
	ld.global.f32 	%f48, [%rd36];
	add.f32 	%f49, %f48, %f47;
	ld.global.f32 	%f50, [%rd36+4];
	add.f32 	%f51, %f50, %f49;
	ld.global.f32 	%f52, [%rd36+8];
	add.f32 	%f53, %f52, %f51;
	ld.global.f32 	%f54, [%rd36+12];
	add.f32 	%f55, %f54, %f53;
	ld.global.f32 	%f56, [%rd36+16];
	add.f32 	%f57, %f56, %f55;
	ld.global.f32 	%f58, [%rd36+20];
	add.f32 	%f59, %f58, %f57;
	ld.global.f32 	%f60, [%rd36+24];
	add.f32 	%f61, %f60, %f59;
	ld.global.f32 	%f62, [%rd36+28];
	add.f32 	%f199, %f62, %f61;
	add.s32 	%r35, %r35, 16;
	add.s64 	%rd36, %rd36, 64;
	setp.ne.s32 	%p4, %r35, 0;
	@%p4 bra 	$L__BB0_4;
$L__BB0_5:
	setp.eq.s32 	%p5, %r2, 0;
	@%p5 bra 	$L__BB0_14;
	and.b32  	%r8, %r32, 7;
	setp.lt.u32 	%p6, %r2, 8;
	@%p6 bra 	$L__BB0_8;
	mul.wide.u32 	%rd18, %r37, 4;
	add.s64 	%rd19, %rd1, %rd18;
	ld.global.f32 	%f64, [%rd19];
	add.f32 	%f65, %f64, %f199;
	ld.global.f32 	%f66, [%rd19+4];
	add.f32 	%f67, %f66, %f65;
	ld.global.f32 	%f68, [%rd19+8];
	add.f32 	%f69, %f68, %f67;
	ld.global.f32 	%f70, [%rd19+12];
	add.f32 	%f71, %f70, %f69;
	ld.global.f32 	%f72, [%rd19+16];
	add.f32 	%f73, %f72, %f71;
	ld.global.f32 	%f74, [%rd19+20];
	add.f32 	%f75, %f74, %f73;
	ld.global.f32 	%f76, [%rd19+24];
	add.f32 	%f77, %f76, %f75;
	ld.global.f32 	%f78, [%rd19+28];
	add.f32 	%f199, %f78, %f77;
	add.s32 	%r37, %r37, 8;
$L__BB0_8:
	setp.eq.s32 	%p7, %r8, 0;
	@%p7 bra 	$L__BB0_14;
	and.b32  	%r11, %r32, 3;
	setp.lt.u32 	%p8, %r8, 4;
	@%p8 bra 	$L__BB0_11;
	mul.wide.u32 	%rd20, %r37, 4;
	add.s64 	%rd21, %rd1, %rd20;
	ld.global.f32 	%f80, [%rd21];
	add.f32 	%f81, %f80, %f199;
	ld.global.f32 	%f82, [%rd21+4];
	add.f32 	%f83, %f82, %f81;
	ld.global.f32 	%f84, [%rd21+8];
	add.f32 	%f85, %f84, %f83;
	ld.global.f32 	%f86, [%rd21+12];
	add.f32 	%f199, %f86, %f85;
	add.s32 	%r37, %r37, 4;
$L__BB0_11:
	setp.eq.s32 	%p9, %r11, 0;
	@%p9 bra 	$L__BB0_14;
	mul.wide.u32 	%rd22, %r37, 4;
	add.s64 	%rd37, %rd1, %rd22;
	neg.s32 	%r39, %r11;
$L__BB0_13:
	.pragma "nounroll";
	ld.global.f32 	%f87, [%rd37];
	add.f32 	%f199, %f87, %f199;
	add.s64 	%rd37, %rd37, 4;
	add.s32 	%r39, %r39, 1;
	setp.ne.s32 	%p10, %r39, 0;
	@%p10 bra 	$L__BB0_13;
$L__BB0_14:
	cvt.rn.f32.s32 	%f88, %r32;
	div.rn.f32 	%f89, %f199, %f88;
	st.shared.f32 	[_ZZ10layer_normPfS_S_S_iE4mean], %f89;
$L__BB0_15:
	setp.ne.s32 	%p11, %r1, 0;
	bar.sync 	0;
	@%p11 bra 	$L__BB0_30;
	setp.lt.s32 	%p12, %r32, 1;
	mov.f32 	%f208, 0f00000000;
	@%p12 bra 	$L__BB0_29;
	ld.shared.f32 	%f14, [_ZZ10layer_normPfS_S_S_iE4mean];
	and.b32  	%r17, %r32, 15;
	setp.lt.u32 	%p13, %r32, 16;
	mov.b32 	%r42, 0;
	mov.f32 	%f208, 0f00000000;
	@%p13 bra 	$L__BB0_20;
	and.b32  	%r42, %r32, 2147483632;
	neg.s32 	%r40, %r42;
	add.s64 	%rd38, %rd1, 32;
	mov.f32 	%f208, 0f00000000;
$L__BB0_19:
	.pragma "nounroll";
	ld.global.f32 	%f94, [%rd38+-32];
	sub.f32 	%f95, %f94, %f14;
	fma.rn.f32 	%f96, %f95, %f95, %f208;
	ld.global.f32 	%f97, [%rd38+-28];
	sub.f32 	%f98, %f97, %f14;
	fma.rn.f32 	%f99, %f98, %f98, %f96;
	ld.global.f32 	%f100, [%rd38+-24];
	sub.f32 	%f101, %f100, %f14;
	fma.rn.f32 	%f102, %f101, %f101, %f99;
	ld.global.f32 	%f103, [%rd38+-20];
	sub.f32 	%f104, %f103, %f14;
	fma.rn.f32 	%f105, %f104, %f104, %f102;
	ld.global.f32 	%f106, [%rd38+-16];
	sub.f32 	%f107, %f106, %f14;
	fma.rn.f32 	%f108, %f107, %f107, %f105;
	ld.global.f32 	%f109, [%rd38+-12];
	sub.f32 	%f110, %f109, %f14;
	fma.rn.f32 	%f111, %f110, %f110, %f108;
	ld.global.f32 	%f112, [%rd38+-8];
	sub.f32 	%f113, %f112, %f14;
	fma.rn.f32 	%f114, %f113, %f113, %f111;
	ld.global.f32 	%f115, [%rd38+-4];
	sub.f32 	%f116, %f115, %f14;
	fma.rn.f32 	%f117, %f116, %f116, %f114;
	ld.global.f32 	%f118, [%rd38];
	sub.f32 	%f119, %f118, %f14;
	fma.rn.f32 	%f120, %f119, %f119, %f117;
	ld.global.f32 	%f121, [%rd38+4];
	sub.f32 	%f122, %f121, %f14;
	fma.rn.f32 	%f123, %f122, %f122, %f120;
	ld.global.f32 	%f124, [%rd38+8];
	sub.f32 	%f125, %f124, %f14;
	fma.rn.f32 	%f126, %f125, %f125, %f123;
	ld.global.f32 	%f127, [%rd38+12];
	sub.f32 	%f128, %f127, %f14;
	fma.rn.f32 	%f129, %f128, %f128, %f126;
	ld.global.f32 	%f130, [%rd38+16];
	sub.f32 	%f131, %f130, %f14;
	fma.rn.f32 	%f132, %f131, %f131, %f129;
	ld.global.f32 	%f133, [%rd38+20];
	sub.f32 	%f134, %f133, %f14;
	fma.rn.f32 	%f135, %f134, %f134, %f132;
	ld.global.f32 	%f136, [%rd38+24];
	sub.f32 	%f137, %f136, %f14;
	fma.rn.f32 	%f138, %f137, %f137, %f135;
	ld.global.f32 	%f139, [%rd38+28];
	sub.f32 	%f140, %f139, %f14;
	fma.rn.f32 	%f208, %f140, %f140, %f138;
	add.s32 	%r40, %r40, 16;
	add.s64 	%rd38, %rd38, 64;
	setp.ne.s32 	%p14, %r40, 0;
	@%p14 bra 	$L__BB0_19;
$L__BB0_20:
	setp.eq.s32 	%p15, %r17, 0;
	@%p15 bra 	$L__BB0_29;
	and.b32  	%r23, %r32, 7;
	setp.lt.u32 	%p16, %r17, 8;
	@%p16 bra 	$L__BB0_23;
	mul.wide.u32 	%rd23, %r42, 4;
	add.s64 	%rd24, %rd1, %rd23;
	ld.global.f32 	%f142, [%rd24];
	sub.f32 	%f143, %f142, %f14;
	fma.rn.f32 	%f144, %f143, %f143, %f208;
	ld.global.f32 	%f145, [%rd24+4];
	sub.f32 	%f146, %f145, %f14;
	fma.rn.f32 	%f147, %f146, %f146, %f144;
	ld.global.f32 	%f148, [%rd24+8];
	sub.f32 	%f149, %f148, %f14;
	fma.rn.f32 	%f150, %f149, %f149, %f147;
	ld.global.f32 	%f151, [%rd24+12];
	sub.f32 	%f152, %f151, %f14;
	fma.rn.f32 	%f153, %f152, %f152, %f150;
	ld.global.f32 	%f154, [%rd24+16];
	sub.f32 	%f155, %f154, %f14;
	fma.rn.f32 	%f156, %f155, %f155, %f153;
	ld.global.f32 	%f157, [%rd24+20];
	sub.f32 	%f158, %f157, %f14;
	fma.rn.f32 	%f159, %f158, %f158, %f156;
	ld.global.f32 	%f160, [%rd24+24];
	sub.f32 	%f161, %f160, %f14;
	fma.rn.f32 	%f162, %f161, %f161, %f159;
	ld.global.f32 	%f163, [%rd24+28];
	sub.f32 	%f164, %f163, %f14;
	fma.rn.f32 	%f208, %f164, %f164, %f162;
	add.s32 	%r42, %r42, 8;
$L__BB0_23:
	setp.eq.s32 	%p17, %r23, 0;
	@%p17 bra 	$L__BB0_29;
	and.b32  	%r26, %r32, 3;
	setp.lt.u32 	%p18, %r23, 4;
	@%p18 bra 	$L__BB0_26;
	mul.wide.u32 	%rd25, %r42, 4;
	add.s64 	%rd26, %rd1, %rd25;
	ld.global.f32 	%f166, [%rd26];
	sub.f32 	%f167, %f166, %f14;
	fma.rn.f32 	%f168, %f167, %f167, %f208;
	ld.global.f32 	%f169, [%rd26+4];
	sub.f32 	%f170, %f169, %f14;
	fma.rn.f32 	%f171, %f170, %f170, %f168;
	ld.global.f32 	%f172, [%rd26+8];
	sub.f32 	%f173, %f172, %f14;
	fma.rn.f32 	%f174, %f173, %f173, %f171;
	ld.global.f32 	%f175, [%rd26+12];
	sub.f32 	%f176, %f175, %f14;
	fma.rn.f32 	%f208, %f176, %f176, %f174;
	add.s32 	%r42, %r42, 4;
$L__BB0_26:
	setp.eq.s32 	%p19, %r26, 0;
	@%p19 bra 	$L__BB0_29;
	mul.wide.u32 	%rd27, %r42, 4;
	add.s64 	%rd39, %rd1, %rd27;
	neg.s32 	%r44, %r26;
$L__BB0_28:
	.pragma "nounroll";
	ld.global.f32 	%f177, [%rd39];
	sub.f32 	%f178, %f177, %f14;
	fma.rn.f32 	%f208, %f178, %f178, %f208;
	add.s64 	%rd39, %rd39, 4;
	add.s32 	%r44, %r44, 1;
	setp.ne.s32 	%p20, %r44, 0;
	@%p20 bra 	$L__BB0_28;
$L__BB0_29:
	cvt.rn.f32.s32 	%f179, %r32;
	div.rn.f32 	%f180, %f208, %f179;
	st.shared.f32 	[_ZZ10layer_normPfS_S_S_iE8variance], %f180;
$L__BB0_30:
	bar.sync 	0;
	setp.ge.s32 	%p21, %r1, %r32;
	@%p21 bra 	$L__BB0_32;
	mul.wide.u32 	%rd28, %r1, 4;
	add.s64 	%rd29, %rd1, %rd28;
	ld.global.f32 	%f181, [%rd29];
	ld.shared.f32 	%f182, [_ZZ10layer_normPfS_S_S_iE4mean];
	sub.f32 	%f183, %f181, %f182;
	ld.shared.f32 	%f184, [_ZZ10layer_normPfS_S_S_iE8variance];
	add.f32 	%f185, %f184, 0f3727C5AC;
	sqrt.rn.f32 	%f186, %f185;
	div.rn.f32 	%f187, %f183, %f186;
	cvta.to.global.u64 	%rd30, %rd15;
	add.s64 	%rd31, %rd30, %rd28;
	ld.global.f32 	%f188, [%rd31];
	cvta.to.global.u64 	%rd32, %rd16;
	add.s64 	%rd33, %rd32, %rd28;
	ld.global.f32 	%f189, [%rd33];
	fma.rn.f32 	%f190, %f187, %f188, %f189;
	cvta.to.global.u64 	%rd34, %rd14;
	add.s64 	%rd35, %rd34, %rd28;
	st.global.f32 	[%rd35], %f190;
$L__BB0_32:
	ret;

}


// ===== COMPILED SASS (sm_100) =====

	.target	sm_100

	.elftype	@"ET_EXEC"


//--------------------- .note.nv.tkinfo           --------------------------
	.section	.note.nv.tkinfo,"",@"SHT_NOTE"
	.sectionflags	@"SHF_NOTE_NV_TKINFO"
	.tkinfo
        /*0018*/ 	.word	0x00000002
        /*0030*/ 	.string	""
        /*0030*/ 	.string	"ptxas"
        /*0030*/ 	.string	"Cuda compilation tools, release 13.0, V13.0.88"
        /*0030*/ 	.string	"Build cuda_13.0.r13.0/compiler.36424714_0"
        /*0030*/ 	.string	"-arch sm_100 -m 64 "



//--------------------- .note.nv.cuinfo           --------------------------
	.section	.note.nv.cuinfo,"",@"SHT_NOTE"
	.sectionflags	@"SHF_NOTE_NV_CUINFO"
        /*0018*/ 	.short	0x0002
        /*001a*/ 	.short	0x0064
        /*001c*/ 	.short	0x0082
	.zero		2


//--------------------- .nv.info                  --------------------------
	.section	.nv.info,"",@"SHT_CUDA_INFO"
	.align	4


	//----- nvinfo : EIATTR_REGCOUNT
	.align		4
        /*0000*/ 	.byte	0x04, 0x2f
        /*0002*/ 	.short	(.L_1 - .L_0)
	.align		4
.L_0:
        /*0004*/ 	.word	index@(_Z10layer_normPfS_S_S_i)
        /*0008*/ 	.word	0x00000020


	//----- nvinfo : EIATTR_FRAME_SIZE
	.align		4
.L_1:
        /*000c*/ 	.byte	0x04, 0x11
        /*000e*/ 	.short	(.L_3 - .L_2)
	.align		4
.L_2:
        /*0010*/ 	.word	index@($__internal_1_$__cuda_sm3x_div_rn_noftz_f32_slowpath)
        /*0014*/ 	.word	0x00000000


	//----- nvinfo : EIATTR_FRAME_SIZE
	.align		4
.L_3:
        /*0018*/ 	.byte	0x04, 0x11
        /*001a*/ 	.short	(.L_5 - .L_4)
	.align		4
.L_4:
        /*001c*/ 	.word	index@($__internal_0_$__cuda_sm20_sqrt_rn_f32_slowpath)
        /*0020*/ 	.word	0x00000000


	//----- nvinfo : EIATTR_FRAME_SIZE
	.align		4
.L_5:
        /*0024*/ 	.byte	0x04, 0x11
        /*0026*/ 	.short	(.L_7 - .L_6)
	.align		4
.L_6:
        /*0028*/ 	.word	index@(_Z10layer_normPfS_S_S_i)
        /*002c*/ 	.word	0x00000000


	//----- nvinfo : EIATTR_MIN_STACK_SIZE
	.align		4
.L_7:
        /*0030*/ 	.byte	0x04, 0x12
        /*0032*/ 	.short	(.L_9 - .L_8)
	.align		4
.L_8:
        /*0034*/ 	.word	index@(_Z10layer_normPfS_S_S_i)
        /*0038*/ 	.word	0x00000000
.L_9:


//--------------------- .nv.compat                --------------------------
	.section	.nv.compat,"",@"SHT_CUDA_COMPAT_INFO"
	.align	4
        /*0000*/ 	.byte	0x02, 0x09, 0x00, 0x00, 0x02, 0x02, 0x01, 0x00, 0x02, 0x05, 0x05, 0x00, 0x03, 0x07, 0x01, 0x01
        /*0010*/ 	.byte	0x02, 0x03, 0x00, 0x00, 0x02, 0x06, 0x01, 0x00, 0x04, 0x0b, 0x08, 0x00, 0x01, 0x00, 0x00, 0x00
        /*0020*/ 	.byte	0x00, 0x00, 0x00, 0x00


//--------------------- .nv.info._Z10layer_normPfS_S_S_i --------------------------
	.section	.nv.info._Z10layer_normPfS_S_S_i,"",@"SHT_CUDA_INFO"
	.sectionflags	@""
	.align	4


	//----- nvinfo : EIATTR_CUDA_API_VERSION
	.align		4
        /*0000*/ 	.byte	0x04, 0x37
        /*0002*/ 	.short	(.L_11 - .L_10)
.L_10:
        /*0004*/ 	.word	0x00000082


	//----- nvinfo : EIATTR_KPARAM_INFO
	.align		4
.L_11:
        /*0008*/ 	.byte	0x04, 0x17
        /*000a*/ 	.short	(.L_13 - .L_12)
.L_12:
        /*000c*/ 	.word	0x00000000
        /*0010*/ 	.short	0x0004
        /*0012*/ 	.short	0x0020
        /*0014*/ 	.byte	0x00, 0xf0, 0x11, 0x00


	//----- nvinfo : EIATTR_KPARAM_INFO
	.align		4
.L_13:
        /*0018*/ 	.byte	0x04, 0x17
        /*001a*/ 	.short	(.L_15 - .L_14)
.L_14:
        /*001c*/ 	.word	0x00000000
        /*0020*/ 	.short	0x0003
        /*0022*/ 	.short	0x0018
        /*0024*/ 	.byte	0x00, 0xf5, 0x21, 0x00


	//----- nvinfo : EIATTR_KPARAM_INFO
	.align		4
.L_15:
        /*0028*/ 	.byte	0x04, 0x17
        /*002a*/ 	.short	(.L_17 - .L_16)
.L_16:
        /*002c*/ 	.word	0x00000000
        /*0030*/ 	.short	0x0002
        /*0032*/ 	.short	0x0010
        /*0034*/ 	.byte	0x00, 0xf5, 0x21, 0x00


	//----- nvinfo : EIATTR_KPARAM_INFO
	.align		4
.L_17:
        /*0038*/ 	.byte	0x04, 0x17
        /*003a*/ 	.short	(.L_19 - .L_18)
.L_18:
        /*003c*/ 	.word	0x00000000
        /*0040*/ 	.short	0x0001
        /*0042*/ 	.short	0x0008
        /*0044*/ 	.byte	0x00, 0xf5, 0x21, 0x00


	//----- nvinfo : EIATTR_KPARAM_INFO
	.align		4
.L_19:
        /*0048*/ 	.byte	0x04, 0x17
        /*004a*/ 	.short	(.L_21 - .L_20)
.L_20:
        /*004c*/ 	.word	0x00000000
        /*0050*/ 	.short	0x0000
        /*0052*/ 	.short	0x0000
        /*0054*/ 	.byte	0x00, 0xf5, 0x21, 0x00


	//----- nvinfo : EIATTR_SPARSE_MMA_MASK
	.align		4
.L_21:
        /*0058*/ 	.byte	0x03, 0x50
        /*005a*/ 	.short	0x0000


	//----- nvinfo : EIATTR_MAXREG_COUNT
	.align		4
        /*005c*/ 	.byte	0x03, 0x1b
        /*005e*/ 	.short	0x00ff


	//----- nvinfo : EIATTR_NUM_BARRIERS
	.align		4
        /*0060*/ 	.byte	0x02, 0x4c
        /*0062*/ 	.byte	0x01
	.zero		1


	//----- nvinfo : EIATTR_MERCURY_ISA_VERSION
	.align		4
        /*0064*/ 	.byte	0x03, 0x5f
        /*0066*/ 	.short	0x0101


	//----- nvinfo : EIATTR_VRC_CTA_INIT_COUNT
	.align		4
        /*0068*/ 	.byte	0x02, 0x4a
	.zero		1
	.zero		1


	//----- nvinfo : EIATTR_EXIT_INSTR_OFFSETS
	.align		4
        /*006c*/ 	.byte	0x04, 0x1c
        /*006e*/ 	.short	(.L_23 - .L_22)


	//   ....[0]....
.L_22:
        /*0070*/ 	.word	0x000012a0


	//   ....[1]....
        /*0074*/ 	.word	0x00001570


	//----- nvinfo : EIATTR_CRS_STACK_SIZE
	.align		4
.L_23:
        /*0078*/ 	.byte	0x04, 0x1e
        /*007a*/ 	.short	(.L_25 - .L_24)
.L_24:
        /*007c*/ 	.word	0x00000000


	//----- nvinfo : EIATTR_CBANK_PARAM_SIZE
	.align		4
.L_25:
        /*0080*/ 	.byte	0x03, 0x19
        /*0082*/ 	.short	0x0024


	//----- nvinfo : EIATTR_PARAM_CBANK
	.align		4
        /*0084*/ 	.byte	0x04, 0x0a
        /*0086*/ 	.short	(.L_27 - .L_26)
	.align		4
.L_26:
        /*0088*/ 	.word	index@(.nv.constant0._Z10layer_normPfS_S_S_i)
        /*008c*/ 	.short	0x0380
        /*008e*/ 	.short	0x0024


	//----- nvinfo : EIATTR_SW_WAR
	.align		4
.L_27:
        /*0090*/ 	.byte	0x04, 0x36
        /*0092*/ 	.short	(.L_29 - .L_28)
.L_28:
        /*0094*/ 	.word	0x00000008
.L_29:


//--------------------- .nv.callgraph             --------------------------
	.section	.nv.callgraph,"",@"SHT_CUDA_CALLGRAPH"
	.align	4
	.sectionentsize	8
	.align		4
        /*0000*/ 	.word	0x00000000
	.align		4
        /*0004*/ 	.word	0xffffffff
	.align		4
        /*0008*/ 	.word	0x00000000
	.align		4
        /*000c*/ 	.word	0xfffffffe
	.align		4
        /*0010*/ 	.word	0x00000000
	.align		4
        /*0014*/ 	.word	0xfffffffd
	.align		4
        /*0018*/ 	.word	0x00000000
	.align		4
        /*001c*/ 	.word	0xfffffffc


//--------------------- .text._Z10layer_normPfS_S_S_i --------------------------
	.section	.text._Z10layer_normPfS_S_S_i,"ax",@progbits
	.align	128
        .global         _Z10layer_normPfS_S_S_i
        .type           _Z10layer_normPfS_S_S_i,@function
        .size           _Z10layer_normPfS_S_S_i,(.L_x_36 - _Z10layer_normPfS_S_S_i)
        .other          _Z10layer_normPfS_S_S_i,@"STO_CUDA_ENTRY STV_DEFAULT"
_Z10layer_normPfS_S_S_i:
.text._Z10layer_normPfS_S_S_i:
[----:B------:R-:W-:Y:S01]  /*0000*/  LDC R1, c[0x0][0x37c] ;  /* 0x0000df00ff017b82 */ /* 0x000fe20000000800 */
[----:B------:R-:W0:Y:S01]  /*0010*/  S2R R4, SR_TID.X ;  /* 0x0000000000047919 */ /* 0x000e220000002100 */
[----:B------:R-:W1:Y:S01]  /*0020*/  LDCU.64 UR10, c[0x0][0x358] ;  /* 0x00006b00ff0a77ac */ /* 0x000e620008000a00 */
[----:B------:R-:W-:Y:S01]  /*0030*/  BSSY.RECONVERGENT B0, `(.L_x_0) ;  /* 0x000007e000007945 */ /* 0x000fe20003800200 */
[----:B0-----:R-:W-:-:S13]  /*0040*/  ISETP.NE.AND P0, PT, R4, RZ, PT ;  /* 0x000000ff0400720c */ /* 0x001fda0003f05270 */
[----:B-1----:R-:W-:Y:S05]  /*0050*/  @P0 BRA `(.L_x_1) ;  /* 0x0000000400ec0947 */ /* 0x002fea0003800000 */
[----:B------:R-:W0:Y:S01]  /*0060*/  LDCU UR9, c[0x0][0x3a0] ;  /* 0x00007400ff0977ac */ /* 0x000e220008000800 */
[----:B------:R-:W-:Y:S01]  /*0070*/  HFMA2 R5, -RZ, RZ, 0, 0 ;  /* 0x00000000ff057431 */ /* 0x000fe200000001ff */
[----:B0-----:R-:W-:-:S09]  /*0080*/  UISETP.GE.AND UP0, UPT, UR9, 0x1, UPT ;  /* 0x000000010900788c */ /* 0x001fd2000bf06270 */
[----:B------:R-:W-:Y:S05]  /*0090*/  BRA.U !UP0, `(.L_x_2) ;  /* 0x00000005089c7547 */ /* 0x000fea000b800000 */
[----:B------:R-:W-:Y:S01]  /*00a0*/  UISETP.GE.U32.AND UP1, UPT, UR9, 0x10, UPT ;  /* 0x000000100900788c */ /* 0x000fe2000bf26070 */
[----:B------:R-:W-:Y:S01]  /*00b0*/  MOV R0, RZ ;  /* 0x000000ff00007202 */ /* 0x000fe20000000f00 */
[----:B------:R-:W-:Y:S01]  /*00c0*/  ULOP3.LUT UR6, UR9, 0xf, URZ, 0xc0, !UPT ;  /* 0x0000000f09067892 */ /* 0x000fe2000f8ec0ff */
[----:B------:R-:W-:-:S03]  /*00d0*/  MOV R5, RZ ;  /* 0x000000ff00057202 */ /* 0x000fc60000000f00 */
[----:B------:R-:W-:-:S03]  /*00e0*/  UISETP.NE.AND UP0, UPT, UR6, URZ, UPT ;  /* 0x000000ff0600728c */ /* 0x000fc6000bf05270 */
[----:B------:R-:W-:Y:S08]  /*00f0*/  BRA.U !UP1, `(.L_x_3) ;  /* 0x0000000109b87547 */ /* 0x000ff0000b800000 */
[----:B------:R-:W0:Y:S01]  /*0100*/  LDCU.64 UR4, c[0x0][0x380] ;  /* 0x00007000ff0477ac */ /* 0x000e220008000a00 */
[----:B------:R-:W-:Y:S01]  /*0110*/  MOV R5, RZ ;  /* 0x000000ff00057202 */ /* 0x000fe20000000f00 */
[----:B------:R-:W-:-:S04]  /*0120*/  ULOP3.LUT UR7, UR9, 0x7ffffff0, URZ, 0xc0, !UPT ;  /* 0x7ffffff009077892 */ /* 0x000fc8000f8ec0ff */
[----:B------:R-:W-:Y:S02]  /*0130*/  UIADD3 UR8, UPT, UPT, -UR7, URZ, URZ ;  /* 0x000000ff07087290 */ /* 0x000fe4000fffe1ff */
[----:B------:R-:W-:Y:S01]  /*0140*/  MOV R0, UR7 ;  /* 0x0000000700007c02 */ /* 0x000fe20008000f00 */
[----:B0-----:R-:W-:-:S04]  /*0150*/  UIADD3 UR4, UP1, UPT, UR4, 0x20, URZ ;  /* 0x0000002004047890 */ /* 0x001fc8000ff3e0ff */
[----:B------:R-:W-:Y:S02]  /*0160*/  UIADD3.X UR5, UPT, UPT, URZ, UR5, URZ, UP1, !UPT ;  /* 0x00000005ff057290 */ /* 0x000fe40008ffe4ff */
[----:B------:R-:W-:-:S04]  /*0170*/  MOV R2, UR4 ;  /* 0x0000000400027c02 */ /* 0x000fc80008000f00 */
[----:B------:R-:W-:-:S07]  /*0180*/  MOV R3, UR5 ;  /* 0x0000000500037c02 */ /* 0x000fce0008000f00 */
.L_x_4:
[----:B------:R-:W2:Y:S04]  /*0190*/  LDG.E R14, desc[UR10][R2.64+-0x20] ;  /* 0xffffe00a020e7981 */ /* 0x000ea8000c1e1900 */
[----:B------:R-:W3:Y:S04]  /*01a0*/  LDG.E R13, desc[UR10][R2.64+-0x1c] ;  /* 0xffffe40a020d7981 */ /* 0x000ee8000c1e1900 */
[----:B------:R-:W4:Y:S04]  /*01b0*/  LDG.E R16, desc[UR10][R2.64+-0x18] ;  /* 0xffffe80a02107981 */ /* 0x000f28000c1e1900 */
[----:B------:R-:W5:Y:S04]  /*01c0*/  LDG.E R18, desc[UR10][R2.64+-0x14] ;  /* 0xffffec0a02127981 */ /* 0x000f68000c1e1900 */
        /* <DEDUP_REMOVED lines=11> */
[----:B------:R0:W5:Y:S01]  /*0280*/  LDG.E R6, desc[UR10][R2.64+0x1c] ;  /* 0x00001c0a02067981 */ /* 0x000162000c1e1900 */
[----:B------:R-:W-:-:S04]  /*0290*/  UIADD3 UR8, UPT, UPT, UR8, 0x10, URZ ;  /* 0x0000001008087890 */ /* 0x000fc8000fffe0ff */
[----:B------:R-:W-:Y:S01]  /*02a0*/  UISETP.NE.AND UP1, UPT, UR8, URZ, UPT ;  /* 0x000000ff0800728c */ /* 0x000fe2000bf25270 */
[----:B0-----:R-:W-:-:S04]  /*02b0*/  IADD3 R2, P0, PT, R2, 0x40, RZ ;  /* 0x0000004002027810 */ /* 0x001fc80007f1e0ff */
[----:B------:R-:W-:Y:S01]  /*02c0*/  IADD3.X R3, PT, PT, RZ, R3, RZ, P0, !PT ;  /* 0x00000003ff037210 */ /* 0x000fe200007fe4ff */
[----:B--2---:R-:W-:-:S04]  /*02d0*/  FADD R14, R14, R5 ;  /* 0x000000050e0e7221 */ /* 0x004fc80000000000 */
[----:B---3--:R-:W-:-:S04]  /*02e0*/  FADD R13, R14, R13 ;  /* 0x0000000d0e0d7221 */ /* 0x008fc80000000000 */
[----:B----4-:R-:W-:-:S04]  /*02f0*/  FADD R13, R13, R16 ;  /* 0x000000100d0d7221 */ /* 0x010fc80000000000 */
[----:B-----5:R-:W-:-:S04]  /*0300*/  FADD R13, R13, R18 ;  /* 0x000000120d0d7221 */ /* 0x020fc80000000000 */
[----:B------:R-:W-:-:S04]  /*0310*/  FADD R13, R13, R20 ;  /* 0x000000140d0d7221 */ /* 0x000fc80000000000 */
        /* <DEDUP_REMOVED lines=10> */
[----:B------:R-:W-:Y:S01]  /*03c0*/  FADD R5, R7, R6 ;  /* 0x0000000607057221 */ /* 0x000fe20000000000 */
[----:B------:R-:W-:Y:S06]  /*03d0*/  BRA.U UP1, `(.L_x_4) ;  /* 0xfffffffd016c7547 */ /* 0x000fec000b83ffff */
.L_x_3:
[----:B------:R-:W-:Y:S05]  /*03e0*/  BRA.U !UP0, `(.L_x_2) ;  /* 0x0000000108c87547 */ /* 0x000fea000b800000 */
[----:B------:R-:W-:Y:S02]  /*03f0*/  UISETP.GE.U32.AND UP0, UPT, UR6, 0x8, UPT ;  /* 0x000000080600788c */ /* 0x000fe4000bf06070 */
[----:B------:R-:W-:-:S04]  /*0400*/  ULOP3.LUT UR5, UR9, 0x7, URZ, 0xc0, !UPT ;  /* 0x0000000709057892 */ /* 0x000fc8000f8ec0ff */
[----:B------:R-:W-:-:S03]  /*0410*/  UISETP.NE.AND UP1, UPT, UR5, URZ, UPT ;  /* 0x000000ff0500728c */ /* 0x000fc6000bf25270 */
[----:B------:R-:W-:Y:S08]  /*0420*/  BRA.U !UP0, `(.L_x_5) ;  /* 0x00000001084c7547 */ /* 0x000ff0000b800000 */
[----:B------:R-:W0:Y:S02]  /*0430*/  LDC.64 R2, c[0x0][0x380] ;  /* 0x0000e000ff027b82 */ /* 0x000e240000000a00 */
[----:B0-----:R-:W-:-:S05]  /*0440*/  IMAD.WIDE.U32 R2, R0, 0x4, R2 ;  /* 0x0000000400027825 */ /* 0x001fca00078e0002 */
[----:B------:R-:W2:Y:S04]  /*0450*/  LDG.E R6, desc[UR10][R2.64] ;  /* 0x0000000a02067981 */ /* 0x000ea8000c1e1900 */
[----:B------:R-:W3:Y:S04]  /*0460*/  LDG.E R7, desc[UR10][R2.64+0x4] ;  /* 0x0000040a02077981 */ /* 0x000ee8000c1e1900 */
[----:B------:R-:W4:Y:S04]  /*0470*/  LDG.E R9, desc[UR10][R2.64+0x8] ;  /* 0x0000080a02097981 */ /* 0x000f28000c1e1900 */
[----:B------:R-:W5:Y:S04]  /*0480*/  LDG.E R11, desc[UR10][R2.64+0xc] ;  /* 0x00000c0a020b7981 */ /* 0x000f68000c1e1900 */
[----:B------:R-:W5:Y:S04]  /*0490*/  LDG.E R13, desc[UR10][R2.64+0x10] ;  /* 0x0000100a020d7981 */ /* 0x000f68000c1e1900 */
[----:B------:R-:W5:Y:S04]  /*04a0*/  LDG.E R15, desc[UR10][R2.64+0x14] ;  /* 0x0000140a020f7981 */ /* 0x000f68000c1e1900 */
[----:B------:R-:W5:Y:S04]  /*04b0*/  LDG.E R17, desc[UR10][R2.64+0x18] ;  /* 0x0000180a02117981 */ /* 0x000f68000c1e1900 */
[----:B------:R-:W5:Y:S01]  /*04c0*/  LDG.E R19, desc[UR10][R2.64+0x1c] ;  /* 0x00001c0a02137981 */ /* 0x000f62000c1e1900 */
[----:B------:R-:W-:Y:S01]  /*04d0*/  IADD3 R0, PT, PT, R0, 0x8, RZ ;  /* 0x0000000800007810 */ /* 0x000fe20007ffe0ff */
[----:B--2---:R-:W-:-:S04]  /*04e0*/  FADD R6, R5, R6 ;  /* 0x0000000605067221 */ /* 0x004fc80000000000 */
[----:B---3--:R-:W-:-:S04]  /*04f0*/  FADD R6, R6, R7 ;  /* 0x0000000706067221 */ /* 0x008fc80000000000 */
[----:B----4-:R-:W-:-:S04]  /*0500*/  FADD R6, R6, R9 ;  /* 0x0000000906067221 */ /* 0x010fc80000000000 */
[----:B-----5:R-:W-:-:S04]  /*0510*/  FADD R6, R6, R11 ;  /* 0x0000000b06067221 */ /* 0x020fc80000000000 */
[----:B------:R-:W-:-:S04]  /*0520*/  FADD R6, R6, R13 ;  /* 0x0000000d06067221 */ /* 0x000fc80000000000 */
[----:B------:R-:W-:-:S04]  /*0530*/  FADD R6, R6, R15 ;  /* 0x0000000f06067221 */ /* 0x000fc80000000000 */
[----:B------:R-:W-:-:S04]  /*0540*/  FADD R6, R6, R17 ;  /* 0x0000001106067221 */ /* 0x000fc80000000000 */
[----:B------:R-:W-:-:S07]  /*0550*/  FADD R5, R6, R19 ;  /* 0x0000001306057221 */ /* 0x000fce0000000000 */
.L_x_5:
        /* <DEDUP_REMOVED lines=10> */
[----:B------:R-:W5:Y:S01]  /*0600*/  LDG.E R11, desc[UR10][R2.64+0xc] ;  /* 0x00000c0a020b7981 */ /* 0x000f62000c1e1900 */
[----:B------:R-:W-:Y:S01]  /*0610*/  IADD3 R0, PT, PT, R0, 0x4, RZ ;  /* 0x0000000400007810 */ /* 0x000fe20007ffe0ff */
[----:B--2---:R-:W-:-:S04]  /*0620*/  FADD R6, R5, R6 ;  /* 0x0000000605067221 */ /* 0x004fc80000000000 */
[----:B---3--:R-:W-:-:S04]  /*0630*/  FADD R6, R6, R7 ;  /* 0x0000000706067221 */ /* 0x008fc80000000000 */
[----:B----4-:R-:W-:-:S04]  /*0640*/  FADD R6, R6, R9 ;  /* 0x0000000906067221 */ /* 0x010fc80000000000 */
[----:B-----5:R-:W-:-:S07]  /*0650*/  FADD R5, R6, R11 ;  /* 0x0000000b06057221 */ /* 0x020fce0000000000 */
.L_x_6:
[----:B------:R-:W-:Y:S05]  /*0660*/  BRA.U !UP1, `(.L_x_2) ;  /* 0x0000000109287547 */ /* 0x000fea000b800000 */
[----:B------:R-:W0:Y:S01]  /*0670*/  LDC.64 R2, c[0x0][0x380] ;  /* 0x0000e000ff027b82 */ /* 0x000e220000000a00 */
[----:B------:R-:W-:Y:S01]  /*0680*/  UIADD3 UR4, UPT, UPT, -UR4, URZ, URZ ;  /* 0x000000ff04047290 */ /* 0x000fe2000fffe1ff */
[----:B0-----:R-:W-:-:S11]  /*0690*/  IMAD.WIDE.U32 R2, R0, 0x4, R2 ;  /* 0x0000000400027825 */ /* 0x001fd600078e0002 */
.L_x_7:
[----:B------:R0:W2:Y:S01]  /*06a0*/  LDG.E R0, desc[UR10][R2.64] ;  /* 0x0000000a02007981 */ /* 0x0000a2000c1e1900 */
[----:B------:R-:W-:-:S04]  /*06b0*/  UIADD3 UR4, UPT, UPT, UR4, 0x1, URZ ;  /* 0x0000000104047890 */ /* 0x000fc8000fffe0ff */
[----:B------:R-:W-:Y:S01]  /*06c0*/  UISETP.NE.AND UP0, UPT, UR4, URZ, UPT ;  /* 0x000000ff0400728c */ /* 0x000fe2000bf05270 */
[----:B0-----:R-:W-:-:S04]  /*06d0*/  IADD3 R2, P0, PT, R2, 0x4, RZ ;  /* 0x0000000402027810 */ /* 0x001fc80007f1e0ff */
[----:B------:R-:W-:Y:S01]  /*06e0*/  IADD3.X R3, PT, PT, RZ, R3, RZ, P0, !PT ;  /* 0x00000003ff037210 */ /* 0x000fe200007fe4ff */
[----:B--2---:R-:W-:-:S03]  /*06f0*/  FADD R5, R0, R5 ;  /* 0x0000000500057221 */ /* 0x004fc60000000000 */
[----:B------:R-:W-:Y:S05]  /*0700*/  BRA.U UP0, `(.L_x_7) ;  /* 0xfffffffd00e47547 */ /* 0x000fea000b83ffff */
.L_x_2:
[----:B------:R-:W-:-:S04]  /*0710*/  I2FP.F32.S32 R3, UR9 ;  /* 0x0000000900037c45 */ /* 0x000fc80008201400 */
[----:B------:R-:W0:Y:S08]  /*0720*/  MUFU.RCP R0, R3 ;  /* 0x0000000300007308 */ /* 0x000e300000001000 */
[----:B------:R-:W1:Y:S01]  /*0730*/  FCHK P0, R5, R3 ;  /* 0x0000000305007302 */ /* 0x000e620000000000 */
[----:B0-----:R-:W-:-:S04]  /*0740*/  FFMA R7, -R3, R0, 1 ;  /* 0x3f80000003077423 */ /* 0x001fc80000000100 */
[----:B------:R-:W-:-:S04]  /*0750*/  FFMA R0, R0, R7, R0 ;  /* 0x0000000700007223 */ /* 0x000fc80000000000 */
[----:B------:R-:W-:-:S04]  /*0760*/  FFMA R2, R0, R5, RZ ;  /* 0x0000000500027223 */ /* 0x000fc800000000ff */
[----:B------:R-:W-:-:S04]  /*0770*/  FFMA R7, -R3, R2, R5 ;  /* 0x0000000203077223 */ /* 0x000fc80000000105 */
[----:B------:R-:W-:Y:S01]  /*0780*/  FFMA R0, R0, R7, R2 ;  /* 0x0000000700007223 */ /* 0x000fe20000000002 */
[----:B-1----:R-:W-:Y:S06]  /*0790*/  @!P0 BRA `(.L_x_8) ;  /* 0x00000000000c8947 */ /* 0x002fec0003800000 */
[----:B------:R-:W-:Y:S02]  /*07a0*/  MOV R0, R5 ;  /* 0x0000000500007202 */ /* 0x000fe40000000f00 */
[----:B------:R-:W-:-:S07]  /*07b0*/  MOV R2, 0x7d0 ;  /* 0x000007d000027802 */ /* 0x000fce0000000f00 */
[----:B------:R-:W-:Y:S05]  /*07c0*/  CALL.REL.NOINC `($__internal_1_$__cuda_sm3x_div_rn_noftz_f32_slowpath) ;  /* 0x0000000c00c87944 */ /* 0x000fea0003c00000 */
.L_x_8:
[----:B------:R-:W0:Y:S01]  /*07d0*/  S2UR UR5, SR_CgaCtaId ;  /* 0x00000000000579c3 */ /* 0x000e220000008800 */
[----:B------:R-:W-:Y:S02]  /*07e0*/  UMOV UR4, 0x400 ;  /* 0x0000040000047882 */ /* 0x000fe40000000000 */
[----:B0-----:R-:W-:-:S09]  /*07f0*/  ULEA UR4, UR5, UR4, 0x18 ;  /* 0x0000000405047291 */ /* 0x001fd2000f8ec0ff */
[----:B------:R0:W-:Y:S03]  /*0800*/  STS [UR4], R0 ;  /* 0x00000000ff007988 */ /* 0x0001e60008000804 */
.L_x_1:
[----:B------:R-:W-:Y:S05]  /*0810*/  BSYNC.RECONVERGENT B0 ;  /* 0x0000000000007941 */ /* 0x000fea0003800200 */
.L_x_0:
[----:B------:R-:W-:Y:S01]  /*0820*/  BAR.SYNC.DEFER_BLOCKING 0x0 ;  /* 0x0000000000007b1d */ /* 0x000fe20000010000 */
[----:B------:R-:W-:-:S05]  /*0830*/  ISETP.NE.AND P0, PT, R4, RZ, PT ;  /* 0x000000ff0400720c */ /* 0x000fca0003f05270 */
[----:B------:R-:W-:Y:S08]  /*0840*/  BSSY.RECONVERGENT B0, `(.L_x_9) ;  /* 0x00000a2000007945 */ /* 0x000ff00003800200 */
[----:B------:R-:W-:Y:S05]  /*0850*/  @P0 BRA `(.L_x_10) ;  /* 0x0000000800800947 */ /* 0x000fea0003800000 */
[----:B------:R-:W1:Y:S01]  /*0860*/  LDCU UR7, c[0x0][0x3a0] ;  /* 0x00007400ff0777ac */ /* 0x000e620008000800 */
[----:B------:R-:W-:Y:S01]  /*0870*/  HFMA2 R5, -RZ, RZ, 0, 0 ;  /* 0x00000000ff057431 */ /* 0x000fe200000001ff */
[----:B-1----:R-:W-:-:S09]  /*0880*/  UISETP.GE.AND UP0, UPT, UR7, 0x1, UPT ;  /* 0x000000010700788c */ /* 0x002fd2000bf06270 */
[----:B------:R-:W-:Y:S05]  /*0890*/  BRA.U !UP0, `(.L_x_11) ;  /* 0x00000009082c7547 */ /* 0x000fea000b800000 */
[----:B------:R-:W1:Y:S01]  /*08a0*/  S2UR UR5, SR_CgaCtaId ;  /* 0x00000000000579c3 */ /* 0x000e620000008800 */
[----:B------:R-:W-:Y:S01]  /*08b0*/  UMOV UR4, 0x400 ;  /* 0x0000040000047882 */ /* 0x000fe20000000000 */
[----:B------:R-:W-:Y:S01]  /*08c0*/  UISETP.GE.U32.AND UP1, UPT, UR7, 0x10, UPT ;  /* 0x000000100700788c */ /* 0x000fe2000bf26070 */
[----:B------:R-:W-:Y:S01]  /*08d0*/  MOV R6, RZ ;  /* 0x000000ff00067202 */ /* 0x000fe20000000f00 */
[----:B------:R-:W-:Y:S01]  /*08e0*/  ULOP3.LUT UR8, UR7, 0xf, URZ, 0xc0, !UPT ;  /* 0x0000000f07087892 */ /* 0x000fe2000f8ec0ff */
[----:B------:R-:W-:-:S03]  /*08f0*/  MOV R5, RZ ;  /* 0x000000ff00057202 */ /* 0x000fc60000000f00 */
[----:B------:R-:W-:Y:S02]  /*0900*/  UISETP.NE.AND UP0, UPT, UR8, URZ, UPT ;  /* 0x000000ff0800728c */ /* 0x000fe4000bf05270 */
[----:B-1----:R-:W-:-:S09]  /*0910*/  ULEA UR4, UR5, UR4, 0x18 ;  /* 0x0000000405047291 */ /* 0x002fd2000f8ec0ff */
[----:B0-----:R-:W0:Y:S01]  /*0920*/  LDS R0, [UR4] ;  /* 0x00000004ff007984 */ /* 0x001e220008000800 */
[----:B------:R-:W-:Y:S05]  /*0930*/  BRA.U !UP1, `(.L_x_12) ;  /* 0x0000000109fc7547 */ /* 0x000fea000b800000 */
[----:B------:R-:W1:Y:S01]  /*0940*/  LDCU.64 UR4, c[0x0][0x380] ;  /* 0x00007000ff0477ac */ /* 0x000e620008000a00 */
[----:B------:R-:W-:Y:S01]  /*0950*/  MOV R5, RZ ;  /* 0x000000ff00057202 */ /* 0x000fe20000000f00 */
[----:B------:R-:W-:-:S04]  /*0960*/  ULOP3.LUT UR9, UR7, 0x7ffffff0, URZ, 0xc0, !UPT ;  /* 0x7ffffff007097892 */ /* 0x000fc8000f8ec0ff */
[----:B------:R-:W-:Y:S02]  /*0970*/  UIADD3 UR6, UPT, UPT, -UR9, URZ, URZ ;  /* 0x000000ff09067290 */ /* 0x000fe4000fffe1ff */
[----:B------:R-:W-:Y:S01]  /*0980*/  MOV R6, UR9 ;  /* 0x0000000900067c02 */ /* 0x000fe20008000f00 */
[----:B-1----:R-:W-:-:S04]  /*0990*/  UIADD3 UR4, UP1, UPT, UR4, 0x20, URZ ;  /* 0x0000002004047890 */ /* 0x002fc8000ff3e0ff */
[----:B------:R-:W-:Y:S02]  /*09a0*/  UIADD3.X UR5, UPT, UPT, URZ, UR5, URZ, UP1, !UPT ;  /* 0x00000005ff057290 */ /* 0x000fe40008ffe4ff */
[----:B------:R-:W-:-:S04]  /*09b0*/  MOV R8, UR4 ;  /* 0x0000000400087c02 */ /* 0x000fc80008000f00 */
[----:B------:R-:W-:-:S07]  /*09c0*/  MOV R3, UR5 ;  /* 0x0000000500037c02 */ /* 0x000fce0008000f00 */
.L_x_13:
[----:B------:R-:W-:-:S05]  /*09d0*/  MOV R2, R8 ;  /* 0x0000000800027202 */ /* 0x000fca0000000f00 */
[----:B------:R-:W0:Y:S04]  /*09e0*/  LDG.E R8, desc[UR10][R2.64+-0x20] ;  /* 0xffffe00a02087981 */ /* 0x000e28000c1e1900 */
        /* <DEDUP_REMOVED lines=14> */
[----:B------:R-:W5:Y:S01]  /*0ad0*/  LDG.E R7, desc[UR10][R2.64+0x1c] ;  /* 0x00001c0a02077981 */ /* 0x000f62000c1e1900 */
[----:B------:R-:W-:-:S04]  /*0ae0*/  UIADD3 UR6, UPT, UPT, UR6, 0x10, URZ ;  /* 0x0000001006067890 */ /* 0x000fc8000fffe0ff */
[----:B------:R-:W-:Y:S01]  /*0af0*/  UISETP.NE.AND UP1, UPT, UR6, URZ, UPT ;  /* 0x000000ff0600728c */ /* 0x000fe2000bf25270 */
[----:B0-----:R-:W-:-:S04]  /*0b00*/  FADD R8, -R0, R8 ;  /* 0x0000000800087221 */ /* 0x001fc80000000100 */
[----:B------:R-:W-:Y:S01]  /*0b10*/  FFMA R5, R8, R8, R5 ;  /* 0x0000000808057223 */ /* 0x000fe20000000005 */
[C---:B--2---:R-:W-:Y:S01]  /*0b20*/  FADD R10, -R0.reuse, R10 ;  /* 0x0000000a000a7221 */ /* 0x044fe20000000100 */
[----:B---3--:R-:W-:-:S03]  /*0b30*/  FADD R12, -R0, R12 ;  /* 0x0000000c000c7221 */ /* 0x008fc60000000100 */
[----:B------:R-:W-:Y:S01]  /*0b40*/  FFMA R5, R10, R10, R5 ;  /* 0x0000000a0a057223 */ /* 0x000fe20000000005 */
[----:B----4-:R-:W-:-:S03]  /*0b50*/  FADD R14, -R0, R14 ;  /* 0x0000000e000e7221 */ /* 0x010fc60000000100 */
[----:B------:R-:W-:Y:S01]  /*0b60*/  FFMA R5, R12, R12, R5 ;  /* 0x0000000c0c057223 */ /* 0x000fe20000000005 */
[----:B-----5:R-:W-:-:S03]  /*0b70*/  FADD R8, -R0, R29 ;  /* 0x0000001d00087221 */ /* 0x020fc60000000100 */
[----:B------:R-:W-:-:S04]  /*0b80*/  FFMA R5, R14, R14, R5 ;  /* 0x0000000e0e057223 */ /* 0x000fc80000000005 */
[----:B------:R-:W-:Y:S01]  /*0b90*/  FFMA R5, R8, R8, R5 ;  /* 0x0000000808057223 */ /* 0x000fe20000000005 */
[----:B------:R-:W-:-:S04]  /*0ba0*/  FADD R8, -R0, R27 ;  /* 0x0000001b00087221 */ /* 0x000fc80000000100 */
        /* <DEDUP_REMOVED lines=13> */
[C---:B------:R-:W-:Y:S01]  /*0c80*/  FADD R8, -R0.reuse, R13 ;  /* 0x0000000d00087221 */ /* 0x040fe20000000100 */
[----:B------:R-:W-:-:S03]  /*0c90*/  FADD R10, -R0, R11 ;  /* 0x0000000b000a7221 */ /* 0x000fc60000000100 */
[----:B------:R-:W-:Y:S01]  /*0ca0*/  FFMA R5, R8, R8, R5 ;  /* 0x0000000808057223 */ /* 0x000fe20000000005 */
[----:B------:R-:W-:-:S04]  /*0cb0*/  FADD R8, -R0, R9 ;  /* 0x0000000900087221 */ /* 0x000fc80000000100 */
[----:B------:R-:W-:Y:S01]  /*0cc0*/  FFMA R5, R8, R8, R5 ;  /* 0x0000000808057223 */ /* 0x000fe20000000005 */
[----:B------:R-:W-:Y:S01]  /*0cd0*/  IADD3 R8, P0, PT, R2, 0x40, RZ ;  /* 0x0000004002087810 */ /* 0x000fe20007f1e0ff */
[----:B------:R-:W-:Y:S02]  /*0ce0*/  FADD R2, -R0, R7 ;  /* 0x0000000700027221 */ /* 0x000fe40000000100 */
[----:B------:R-:W-:Y:S01]  /*0cf0*/  FFMA R5, R10, R10, R5 ;  /* 0x0000000a0a057223 */ /* 0x000fe20000000005 */
[----:B------:R-:W-:-:S03]  /*0d00*/  IADD3.X R3, PT, PT, RZ, R3, RZ, P0, !PT ;  /* 0x00000003ff037210 */ /* 0x000fc600007fe4ff */
[----:B------:R-:W-:Y:S01]  /*0d10*/  FFMA R5, R2, R2, R5 ;  /* 0x0000000202057223 */ /* 0x000fe20000000005 */
[----:B------:R-:W-:Y:S06]  /*0d20*/  BRA.U UP1, `(.L_x_13) ;  /* 0xfffffffd01287547 */ /* 0x000fec000b83ffff */
.L_x_12:
[----:B------:R-:W-:Y:S05]  /*0d30*/  BRA.U !UP0, `(.L_x_11) ;  /* 0x0000000508047547 */ /* 0x000fea000b800000 */
[----:B------:R-:W-:Y:S02]  /*0d40*/  UISETP.GE.U32.AND UP0, UPT, UR8, 0x8, UPT ;  /* 0x000000080800788c */ /* 0x000fe4000bf06070 */
[----:B------:R-:W-:-:S04]  /*0d50*/  ULOP3.LUT UR5, UR7, 0x7, URZ, 0xc0, !UPT ;  /* 0x0000000707057892 */ /* 0x000fc8000f8ec0ff */
[----:B------:R-:W-:-:S03]  /*0d60*/  UISETP.NE.AND UP1, UPT, UR5, URZ, UPT ;  /* 0x000000ff0500728c */ /* 0x000fc6000bf25270 */
[----:B------:R-:W-:Y:S08]  /*0d70*/  BRA.U !UP0, `(.L_x_14) ;  /* 0x00000001086c7547 */ /* 0x000ff0000b800000 */
[----:B------:R-:W1:Y:S02]  /*0d80*/  LDC.64 R2, c[0x0][0x380] ;  /* 0x0000e000ff027b82 */ /* 0x000e640000000a00 */
[----:B-1----:R-:W-:-:S05]  /*0d90*/  IMAD.WIDE.U32 R2, R6, 0x4, R2 ;  /* 0x0000000406027825 */ /* 0x002fca00078e0002 */
[----:B------:R-:W0:Y:S04]  /*0da0*/  LDG.E R7, desc[UR10][R2.64] ;  /* 0x0000000a02077981 */ /* 0x000e28000c1e1900 */
[----:B------:R-:W2:Y:S04]  /*0db0*/  LDG.E R9, desc[UR10][R2.64+0x4] ;  /* 0x0000040a02097981 */ /* 0x000ea8000c1e1900 */
[----:B------:R-:W3:Y:S04]  /*0dc0*/  LDG.E R11, desc[UR10][R2.64+0x8] ;  /* 0x0000080a020b7981 */ /* 0x000ee8000c1e1900 */
[----:B------:R-:W4:Y:S04]  /*0dd0*/  LDG.E R13, desc[UR10][R2.64+0xc] ;  /* 0x00000c0a020d7981 */ /* 0x000f28000c1e1900 */
[----:B------:R-:W5:Y:S04]  /*0de0*/  LDG.E R15, desc[UR10][R2.64+0x10] ;  /* 0x0000100a020f7981 */ /* 0x000f68000c1e1900 */
[----:B------:R-:W5:Y:S04]  /*0df0*/  LDG.E R17, desc[UR10][R2.64+0x14] ;  /* 0x0000140a02117981 */ /* 0x000f68000c1e1900 */
[----:B------:R-:W5:Y:S04]  /*0e00*/  LDG.E R19, desc[UR10][R2.64+0x18] ;  /* 0x0000180a02137981 */ /* 0x000f68000c1e1900 */
[----:B------:R1:W5:Y:S01]  /*0e10*/  LDG.E R21, desc[UR10][R2.64+0x1c] ;  /* 0x00001c0a02157981 */ /* 0x000362000c1e1900 */
[----:B------:R-:W-:Y:S01]  /*0e20*/  IADD3 R6, PT, PT, R6, 0x8, RZ ;  /* 0x0000000806067810 */ /* 0x000fe20007ffe0ff */
[----:B0-----:R-:W-:-:S04]  /*0e30*/  FADD R8, -R0, R7 ;  /* 0x0000000700087221 */ /* 0x001fc80000000100 */
[----:B------:R-:W-:Y:S01]  /*0e40*/  FFMA R5, R8, R8, R5 ;  /* 0x0000000808057223 */ /* 0x000fe20000000005 */
[----:B--2---:R-:W-:-:S04]  /*0e50*/  FADD R8, -R0, R9 ;  /* 0x0000000900087221 */ /* 0x004fc80000000100 */
[----:B------:R-:W-:Y:S01]  /*0e60*/  FFMA R5, R8, R8, R5 ;  /* 0x0000000808057223 */ /* 0x000fe20000000005 */
[----:B---3--:R-:W-:-:S04]  /*0e70*/  FADD R8, -R0, R11 ;  /* 0x0000000b00087221 */ /* 0x008fc80000000100 */
[----:B------:R-:W-:Y:S01]  /*0e80*/  FFMA R5, R8, R8, R5 ;  /* 0x0000000808057223 */ /* 0x000fe20000000005 */
[----:B----4-:R-:W-:-:S04]  /*0e90*/  FADD R8, -R0, R13 ;  /* 0x0000000d00087221 */ /* 0x010fc80000000100 */
[----:B------:R-:W-:Y:S01]  /*0ea0*/  FFMA R5, R8, R8, R5 ;  /* 0x0000000808057223 */ /* 0x000fe20000000005 */
[C---:B-----5:R-:W-:Y:S01]  /*0eb0*/  FADD R8, -R0.reuse, R15 ;  /* 0x0000000f00087221 */ /* 0x060fe20000000100 */
[----:B-1----:R-:W-:-:S03]  /*0ec0*/  FADD R2, -R0, R17 ;  /* 0x0000001100027221 */ /* 0x002fc60000000100 */
[----:B------:R-:W-:Y:S01]  /*0ed0*/  FFMA R5, R8, R8, R5 ;  /* 0x0000000808057223 */ /* 0x000fe20000000005 */
[----:B------:R-:W-:-:S03]  /*0ee0*/  FADD R8, -R0, R19 ;  /* 0x0000001300087221 */ /* 0x000fc60000000100 */
[----:B------:R-:W-:Y:S01]  /*0ef0*/  FFMA R5, R2, R2, R5 ;  /* 0x0000000202057223 */ /* 0x000fe20000000005 */
[----:B------:R-:W-:-:S03]  /*0f00*/  FADD R2, -R0, R21 ;  /* 0x0000001500027221 */ /* 0x000fc60000000100 */
[----:B------:R-:W-:-:S04]  /*0f10*/  FFMA R5, R8, R8, R5 ;  /* 0x0000000808057223 */ /* 0x000fc80000000005 */
[----:B------:R-:W-:-:S07]  /*0f20*/  FFMA R5, R2, R2, R5 ;  /* 0x0000000202057223 */ /* 0x000fce0000000005 */
.L_x_14:
        /* <DEDUP_REMOVED lines=10> */
[----:B------:R-:W4:Y:S01]  /*0fd0*/  LDG.E R13, desc[UR10][R2.64+0xc] ;  /* 0x00000c0a020d7981 */ /* 0x000f22000c1e1900 */
[----:B------:R-:W-:Y:S01]  /*0fe0*/  IADD3 R6, PT, PT, R6, 0x4, RZ ;  /* 0x0000000406067810 */ /* 0x000fe20007ffe0ff */
[----:B0-----:R-:W-:-:S04]  /*0ff0*/  FADD R8, -R0, R7 ;  /* 0x0000000700087221 */ /* 0x001fc80000000100 */
[----:B------:R-:W-:Y:S01]  /*1000*/  FFMA R5, R8, R8, R5 ;  /* 0x0000000808057223 */ /* 0x000fe20000000005 */
[C---:B--2---:R-:W-:Y:S01]  /*1010*/  FADD R8, -R0.reuse, R9 ;  /* 0x0000000900087221 */ /* 0x044fe20000000100 */
[----:B---3--:R-:W-:-:S03]  /*1020*/  FADD R10, -R0, R11 ;  /* 0x0000000b000a7221 */ /* 0x008fc60000000100 */
[----:B------:R-:W-:Y:S01]  /*1030*/  FFMA R5, R8, R8, R5 ;  /* 0x0000000808057223 */ /* 0x000fe20000000005 */
[----:B----4-:R-:W-:-:S03]  /*1040*/  FADD R8, -R0, R13 ;  /* 0x0000000d00087221 */ /* 0x010fc60000000100 */
[----:B------:R-:W-:-:S04]  /*1050*/  FFMA R5, R10, R10, R5 ;  /* 0x0000000a0a057223 */ /* 0x000fc80000000005 */
[----:B------:R-:W-:-:S07]  /*1060*/  FFMA R5, R8, R8, R5 ;  /* 0x0000000808057223 */ /* 0x000fce0000000005 */
.L_x_15:
[----:B------:R-:W-:Y:S05]  /*1070*/  BRA.U !UP1, `(.L_x_11) ;  /* 0x0000000109347547 */ /* 0x000fea000b800000 */
[----:B------:R-:W1:Y:S01]  /*1080*/  LDC.64 R2, c[0x0][0x380] ;  /* 0x0000e000ff027b82 */ /* 0x000e620000000a00 */
[----:B------:R-:W-:Y:S01]  /*1090*/  UIADD3 UR4, UPT, UPT, -UR4, URZ, URZ ;  /* 0x000000ff04047290 */ /* 0x000fe2000fffe1ff */
[----:B-1----:R-:W-:-:S03]  /*10a0*/  IMAD.WIDE.U32 R6, R6, 0x4, R2 ;  /* 0x0000000406067825 */ /* 0x002fc600078e0002 */
[----:B------:R-:W-:-:S08]  /*10b0*/  MOV R2, R6 ;  /* 0x0000000600027202 */ /* 0x000fd00000000f00 */
.L_x_16:
[----:B------:R-:W-:-:S06]  /*10c0*/  MOV R3, R7 ;  /* 0x0000000700037202 */ /* 0x000fcc0000000f00 */
[----:B------:R1:W0:Y:S01]  /*10d0*/  LDG.E R3, desc[UR10][R2.64] ;  /* 0x0000000a02037981 */ /* 0x000222000c1e1900 */
[----:B------:R-:W-:-:S04]  /*10e0*/  UIADD3 UR4, UPT, UPT, UR4, 0x1, URZ ;  /* 0x0000000104047890 */ /* 0x000fc8000fffe0ff */
[----:B------:R-:W-:Y:S01]  /*10f0*/  UISETP.NE.AND UP0, UPT, UR4, URZ, UPT ;  /* 0x000000ff0400728c */ /* 0x000fe2000bf05270 */
[----:B-1----:R-:W-:-:S04]  /*1100*/  IADD3 R2, P0, PT, R2, 0x4, RZ ;  /* 0x0000000402027810 */ /* 0x002fc80007f1e0ff */
[----:B------:R-:W-:Y:S01]  /*1110*/  IADD3.X R7, PT, PT, RZ, R7, RZ, P0, !PT ;  /* 0x00000007ff077210 */ /* 0x000fe200007fe4ff */
[----:B0-----:R-:W-:-:S04]  /*1120*/  FADD R6, -R0, R3 ;  /* 0x0000000300067221 */ /* 0x001fc80000000100 */
[----:B------:R-:W-:Y:S01]  /*1130*/  FFMA R5, R6, R6, R5 ;  /* 0x0000000606057223 */ /* 0x000fe20000000005 */
[----:B------:R-:W-:Y:S06]  /*1140*/  BRA.U UP0, `(.L_x_16) ;  /* 0xfffffffd00dc7547 */ /* 0x000fec000b83ffff */
.L_x_11:
        /* <DEDUP_REMOVED lines=10> */
[----:B------:R-:W-:Y:S02]  /*11f0*/  MOV R3, R6 ;  /* 0x0000000600037202 */ /* 0x000fe40000000f00 */
[----:B------:R-:W-:-:S07]  /*1200*/  MOV R2, 0x1220 ;  /* 0x0000122000027802 */ /* 0x000fce0000000f00 */
[----:B------:R-:W-:Y:S05]  /*1210*/  CALL.REL.NOINC `($__internal_1_$__cuda_sm3x_div_rn_noftz_f32_slowpath) ;  /* 0x0000000400347944 */ /* 0x000fea0003c00000 */
.L_x_17:
[----:B------:R-:W0:Y:S01]  /*1220*/  S2UR UR5, SR_CgaCtaId ;  /* 0x00000000000579c3 */ /* 0x000e220000008800 */
[----:B------:R-:W-:Y:S02]  /*1230*/  UMOV UR4, 0x400 ;  /* 0x0000040000047882 */ /* 0x000fe40000000000 */
[----:B0-----:R-:W-:-:S09]  /*1240*/  ULEA UR4, UR5, UR4, 0x18 ;  /* 0x0000000405047291 */ /* 0x001fd2000f8ec0ff */
[----:B------:R1:W-:Y:S03]  /*1250*/  STS [UR4+0x4], R0 ;  /* 0x00000400ff007988 */ /* 0x0003e60008000804 */
.L_x_10:
[----:B------:R-:W-:Y:S05]  /*1260*/  BSYNC.RECONVERGENT B0 ;  /* 0x0000000000007941 */ /* 0x000fea0003800200 */
.L_x_9:
[----:B------:R-:W2:Y:S01]  /*1270*/  LDCU UR4, c[0x0][0x3a0] ;  /* 0x00007400ff0477ac */ /* 0x000ea20008000800 */
[----:B------:R-:W-:Y:S01]  /*1280*/  BAR.SYNC.DEFER_BLOCKING 0x0 ;  /* 0x0000000000007b1d */ /* 0x000fe20000010000 */
[----:B--2---:R-:W-:-:S13]  /*1290*/  ISETP.GE.AND P0, PT, R4, UR4, PT ;  /* 0x0000000404007c0c */ /* 0x004fda000bf06270 */
[----:B------:R-:W-:Y:S05]  /*12a0*/  @P0 EXIT ;  /* 0x000000000000094d */ /* 0x000fea0003800000 */
[----:B------:R-:W2:Y:S02]  /*12b0*/  LDC.64 R2, c[0x0][0x380] ;  /* 0x0000e000ff027b82 */ /* 0x000ea40000000a00 */
[----:B--2---:R-:W-:-:S06]  /*12c0*/  IMAD.WIDE.U32 R2, R4, 0x4, R2 ;  /* 0x0000000404027825 */ /* 0x004fcc00078e0002 */
[----:B------:R-:W2:Y:S01]  /*12d0*/  LDG.E R3, desc[UR10][R2.64] ;  /* 0x0000000a02037981 */ /* 0x000ea2000c1e1900 */
[----:B------:R-:W3:Y:S01]  /*12e0*/  S2UR UR5, SR_CgaCtaId ;  /* 0x00000000000579c3 */ /* 0x000ee20000008800 */
[----:B------:R-:W-:Y:S02]  /*12f0*/  UMOV UR4, 0x400 ;  /* 0x0000040000047882 */ /* 0x000fe40000000000 */
[----:B---3--:R-:W-:-:S09]  /*1300*/  ULEA UR4, UR5, UR4, 0x18 ;  /* 0x0000000405047291 */ /* 0x008fd2000f8ec0ff */
[----:B------:R-:W3:Y:S02]  /*1310*/  LDS.64 R6, [UR4] ;  /* 0x00000004ff067984 */ /* 0x000ee40008000a00 */
[----:B---3--:R-:W-:-:S04]  /*1320*/  FADD R7, R7, 9.9999997473787516356e-06 ;  /* 0x3727c5ac07077421 */ /* 0x008fc80000000000 */
[----:B------:R3:W4:Y:S01]  /*1330*/  MUFU.RSQ R8, R7 ;  /* 0x0000000700087308 */ /* 0x0007220000001400 */
[----:B01----:R-:W-:-:S04]  /*1340*/  IADD3 R0, PT, PT, R7, -0xd000000, RZ ;  /* 0xf300000007007810 */ /* 0x003fc80007ffe0ff */
[----:B------:R-:W-:Y:S01]  /*1350*/  ISETP.GT.U32.AND P0, PT, R0, 0x727fffff, PT ;  /* 0x727fffff0000780c */ /* 0x000fe20003f04070 */
[----:B--2---:R-:W-:-:S12]  /*1360*/  FADD R0, R3, -R6 ;  /* 0x8000000603007221 */ /* 0x004fd80000000000 */
[----:B---34-:R-:W-:Y:S05]  /*1370*/  @!P0 BRA `(.L_x_18) ;  /* 0x0000000000108947 */ /* 0x018fea0003800000 */
[----:B------:R-:W-:-:S07]  /*1380*/  MOV R8, 0x13a0 ;  /* 0x000013a000087802 */ /* 0x000fce0000000f00 */
[----:B------:R-:W-:Y:S05]  /*1390*/  CALL.REL.NOINC `($__internal_0_$__cuda_sm20_sqrt_rn_f32_slowpath) ;  /* 0x0000000000787944 */ /* 0x000fea0003c00000 */
[----:B------:R-:W-:Y:S01]  /*13a0*/  MOV R3, R7 ;  /* 0x0000000700037202 */ /* 0x000fe20000000f00 */
[----:B------:R-:W-:Y:S06]  /*13b0*/  BRA `(.L_x_19) ;  /* 0x0000000000107947 */ /* 0x000fec0003800000 */
.L_x_18:
[----:B------:R-:W-:Y:S01]  /*13c0*/  FMUL.FTZ R2, R7, R8 ;  /* 0x0000000807027220 */ /* 0x000fe20000410000 */
[----:B------:R-:W-:-:S03]  /*13d0*/  FMUL.FTZ R8, R8, 0.5 ;  /* 0x3f00000008087820 */ /* 0x000fc60000410000 */
[----:B------:R-:W-:-:S04]  /*13e0*/  FFMA R3, -R2, R2, R7 ;  /* 0x0000000202037223 */ /* 0x000fc80000000107 */
[----:B------:R-:W-:-:S07]  /*13f0*/  FFMA R3, R3, R8, R2 ;  /* 0x0000000803037223 */ /* 0x000fce0000000002 */
.L_x_19:
[----:B------:R-:W0:Y:S01]  /*1400*/  MUFU.RCP R2, R3 ;  /* 0x0000000300027308 */ /* 0x000e220000001000 */
[----:B------:R-:W-:Y:S07]  /*1410*/  BSSY.RECONVERGENT B0, `(.L_x_20) ;  /* 0x000000b000007945 */ /* 0x000fee0003800200 */
[----:B------:R-:W1:Y:S01]  /*1420*/  FCHK P0, R0, R3 ;  /* 0x0000000300007302 */ /* 0x000e620000000000 */
[----:B0-----:R-:W-:-:S04]  /*1430*/  FFMA R5, R2, -R3, 1 ;  /* 0x3f80000002057423 */ /* 0x001fc80000000803 */
[----:B------:R-:W-:-:S04]  /*1440*/  FFMA R5, R2, R5, R2 ;  /* 0x0000000502057223 */ /* 0x000fc80000000002 */
[----:B------:R-:W-:-:S04]  /*1450*/  FFMA R2, R0, R5, RZ ;  /* 0x0000000500027223 */ /* 0x000fc800000000ff */
[----:B------:R-:W-:-:S04]  /*1460*/  FFMA R6, R2, -R3, R0 ;  /* 0x8000000302067223 */ /* 0x000fc80000000000 */
[----:B------:R-:W-:Y:S01]  /*1470*/  FFMA R10, R5, R6, R2 ;  /* 0x00000006050a7223 */ /* 0x000fe20000000002 */
[----:B-1----:R-:W-:Y:S06]  /*1480*/  @!P0 BRA `(.L_x_21) ;  /* 0x00000000000c8947 */ /* 0x002fec0003800000 */
[----:B------:R-:W-:-:S07]  /*1490*/  MOV R2, 0x14b0 ;  /* 0x000014b000027802 */ /* 0x000fce0000000f00 */
[----:B------:R-:W-:Y:S05]  /*14a0*/  CALL.REL.NOINC `($__internal_1_$__cuda_sm3x_div_rn_noftz_f32_slowpath) ;  /* 0x0000000000907944 */ /* 0x000fea0003c00000 */
[----:B------:R-:W-:-:S07]  /*14b0*/  MOV R10, R0 ;  /* 0x00000000000a7202 */ /* 0x000fce0000000f00 */
.L_x_21:
[----:B------:R-:W-:Y:S05]  /*14c0*/  BSYNC.RECONVERGENT B0 ;  /* 0x0000000000007941 */ /* 0x000fea0003800200 */
.L_x_20:
[----:B------:R-:W0:Y:S08]  /*14d0*/  LDC.64 R2, c[0x0][0x390] ;  /* 0x0000e400ff027b82 */ /* 0x000e300000000a00 */
[----:B------:R-:W1:Y:S08]  /*14e0*/  LDC.64 R6, c[0x0][0x398] ;  /* 0x0000e600ff067b82 */ /* 0x000e700000000a00 */
[----:B------:R-:W2:Y:S01]  /*14f0*/  LDC.64 R8, c[0x0][0x388] ;  /* 0x0000e200ff087b82 */ /* 0x000ea20000000a00 */
[----:B0-----:R-:W-:-:S06]  /*1500*/  IMAD.WIDE.U32 R2, R4, 0x4, R2 ;  /* 0x0000000404027825 */ /* 0x001fcc00078e0002 */
[----:B------:R-:W3:Y:S01]  /*1510*/  LDG.E R3, desc[UR10][R2.64] ;  /* 0x0000000a02037981 */ /* 0x000ee2000c1e1900 */
[----:B-1----:R-:W-:-:S06]  /*1520*/  IMAD.WIDE.U32 R6, R4, 0x4, R6 ;  /* 0x0000000404067825 */ /* 0x002fcc00078e0006 */
[----:B------:R-:W3:Y:S01]  /*1530*/  LDG.E R6, desc[UR10][R6.64] ;  /* 0x0000000a06067981 */ /* 0x000ee2000c1e1900 */
[----:B--2---:R-:W-:-:S04]  /*1540*/  IMAD.WIDE.U32 R4, R4, 0x4, R8 ;  /* 0x0000000404047825 */ /* 0x004fc800078e0008 */
[----:B---3--:R-:W-:-:S05]  /*1550*/  FFMA R9, R3, R10, R6 ;  /* 0x0000000a03097223 */ /* 0x008fca0000000006 */
[----:B------:R-:W-:Y:S01]  /*1560*/  STG.E desc[UR10][R4.64], R9 ;  /* 0x0000000904007986 */ /* 0x000fe2000c10190a */
[----:B------:R-:W-:Y:S05]  /*1570*/  EXIT ;  /* 0x000000000000794d */ /* 0x000fea0003800000 */
        .weak           $__internal_0_$__cuda_sm20_sqrt_rn_f32_slowpath
        .type           $__internal_0_$__cuda_sm20_sqrt_rn_f32_slowpath,@function
        .size           $__internal_0_$__cuda_sm20_sqrt_rn_f32_slowpath,($__internal_1_$__cuda_sm3x_div_rn_noftz_f32_slowpath - $__internal_0_$__cuda_sm20_sqrt_rn_f32_slowpath)
$__internal_0_$__cuda_sm20_sqrt_rn_f32_slowpath:
[----:B------:R-:W-:-:S13]  /*1580*/  LOP3.LUT P0, RZ, R7, 0x7fffffff, RZ, 0xc0, !PT ;  /* 0x7fffffff07ff7812 */ /* 0x000fda000780c0ff */
[----:B------:R-:W-:Y:S05]  /*1590*/  @!P0 BRA `(.L_x_22) ;  /* 0x0000000000488947 */ /* 0x000fea0003800000 */
[----:B------:R-:W-:Y:S02]  /*15a0*/  FSETP.GEU.FTZ.AND P0, PT, R7, RZ, PT ;  /* 0x000000ff0700720b */ /* 0x000fe40003f1e000 */
[----:B------:R-:W-:-:S11]  /*15b0*/  MOV R2, R7 ;  /* 0x0000000700027202 */ /* 0x000fd60000000f00 */
[----:B------:R-:W-:Y:S01]  /*15c0*/  @!P0 MOV R7, 0x7fffffff ;  /* 0x7fffffff00078802 */ /* 0x000fe20000000f00 */
[----:B------:R-:W-:Y:S06]  /*15d0*/  @!P0 BRA `(.L_x_22) ;  /* 0x0000000000388947 */ /* 0x000fec0003800000 */
[----:B------:R-:W-:-:S13]  /*15e0*/  FSETP.GTU.FTZ.AND P0, PT, |R2|, +INF , PT ;  /* 0x7f8000000200780b */ /* 0x000fda0003f1c200 */
[----:B------:R-:W-:Y:S01]  /*15f0*/  @P0 FADD.FTZ R7, R2, 1 ;  /* 0x3f80000002070421 */ /* 0x000fe20000010000 */
[----:B------:R-:W-:Y:S06]  /*1600*/  @P0 BRA `(.L_x_22) ;  /* 0x00000000002c0947 */ /* 0x000fec0003800000 */
[----:B------:R-:W-:-:S13]  /*1610*/  FSETP.NEU.FTZ.AND P0, PT, |R2|, +INF , PT ;  /* 0x7f8000000200780b */ /* 0x000fda0003f1d200 */
[----:B------:R-:W-:Y:S01]  /*1620*/  @!P0 MOV R7, R2 ;  /* 0x0000000200078202 */ /* 0x000fe20000000f00 */
[----:B------:R-:W-:Y:S06]  /*1630*/  @!P0 BRA `(.L_x_22) ;  /* 0x0000000000208947 */ /* 0x000fec0003800000 */
[----:B------:R-:W-:-:S04]  /*1640*/  FFMA R2, R2, 1.84467440737095516160e+19, RZ ;  /* 0x5f80000002027823 */ /* 0x000fc800000000ff */
[----:B------:R-:W0:Y:S02]  /*1650*/  MUFU.RSQ R3, R2 ;  /* 0x0000000200037308 */ /* 0x000e240000001400 */
[----:B0-----:R-:W-:Y:S01]  /*1660*/  FMUL.FTZ R5, R2, R3 ;  /* 0x0000000302057220 */ /* 0x001fe20000410000 */
[----:B------:R-:W-:-:S03]  /*1670*/  FMUL.FTZ R3, R3, 0.5 ;  /* 0x3f00000003037820 */ /* 0x000fc60000410000 */
[----:B------:R-:W-:-:S04]  /*1680*/  FADD.FTZ R6, -R5, -RZ ;  /* 0x800000ff05067221 */ /* 0x000fc80000010100 */
[----:B------:R-:W-:-:S04]  /*1690*/  FFMA R6, R5, R6, R2 ;  /* 0x0000000605067223 */ /* 0x000fc80000000002 */
[----:B------:R-:W-:-:S04]  /*16a0*/  FFMA R3, R6, R3, R5 ;  /* 0x0000000306037223 */ /* 0x000fc80000000005 */
[----:B------:R-:W-:-:S07]  /*16b0*/  FMUL.FTZ R7, R3, 2.3283064365386962891e-10 ;  /* 0x2f80000003077820 */ /* 0x000fce0000410000 */
.L_x_22:
[----:B------:R-:W-:Y:S01]  /*16c0*/  HFMA2 R3, -RZ, RZ, 0, 0 ;  /* 0x00000000ff037431 */ /* 0x000fe200000001ff */
[----:B------:R-:W-:-:S04]  /*16d0*/  MOV R2, R8 ;  /* 0x0000000800027202 */ /* 0x000fc80000000f00 */
[----:B------:R-:W-:Y:S05]  /*16e0*/  RET.REL.NODEC R2 `(_Z10layer_normPfS_S_S_i) ;  /* 0xffffffe802447950 */ /* 0x000fea0003c3ffff */
        .weak           $__internal_1_$__cuda_sm3x_div_rn_noftz_f32_slowpath
        .type           $__internal_1_$__cuda_sm3x_div_rn_noftz_f32_slowpath,@function
        .size           $__internal_1_$__cuda_sm3x_div_rn_noftz_f32_slowpath,(.L_x_36 - $__internal_1_$__cuda_sm3x_div_rn_noftz_f32_slowpath)
$__internal_1_$__cuda_sm3x_div_rn_noftz_f32_slowpath:
[----:B------:R-:W-:Y:S01]  /*16f0*/  SHF.R.U32.HI R6, RZ, 0x17, R3 ;  /* 0x00000017ff067819 */ /* 0x000fe20000011603 */
[----:B------:R-:W-:Y:S01]  /*1700*/  BSSY.RECONVERGENT B1, `(.L_x_23) ;  /* 0x0000062000017945 */ /* 0x000fe20003800200 */
[----:B------:R-:W-:Y:S02]  /*1710*/  SHF.R.U32.HI R5, RZ, 0x17, R0 ;  /* 0x00000017ff057819 */ /* 0x000fe40000011600 */
[----:B------:R-:W-:Y:S02]  /*1720*/  LOP3.LUT R10, R6, 0xff, RZ, 0xc0, !PT ;  /* 0x000000ff060a7812 */ /* 0x000fe400078ec0ff */
[----:B------:R-:W-:Y:S02]  /*1730*/  LOP3.LUT R8, R5, 0xff, RZ, 0xc0, !PT ;  /* 0x000000ff05087812 */ /* 0x000fe400078ec0ff */
[----:B------:R-:W-:Y:S02]  /*1740*/  IADD3 R7, PT, PT, R10, -0x1, RZ ;  /* 0xffffffff0a077810 */ /* 0x000fe40007ffe0ff */
[----:B------:R-:W-:-:S02]  /*1750*/  IADD3 R6, PT, PT, R8, -0x1, RZ ;  /* 0xffffffff08067810 */ /* 0x000fc40007ffe0ff */
[----:B------:R-:W-:-:S04]  /*1760*/  ISETP.GT.U32.AND P0, PT, R7, 0xfd, PT ;  /* 0x000000fd0700780c */ /* 0x000fc80003f04070 */
[----:B------:R-:W-:-:S13]  /*1770*/  ISETP.GT.U32.OR P0, PT, R6, 0xfd, P0 ;  /* 0x000000fd0600780c */ /* 0x000fda0000704470 */
[----:B------:R-:W-:Y:S01]  /*1780*/  @!P0 MOV R5, RZ ;  /* 0x000000ff00058202 */ /* 0x000fe20000000f00 */
[----:B------:R-:W-:Y:S06]  /*1790*/  @!P0 BRA `(.L_x_24) ;  /* 0x00000000005c8947 */ /* 0x000fec0003800000 */
[----:B------:R-:W-:Y:S02]  /*17a0*/  FSETP.GTU.FTZ.AND P0, PT, |R0|, +INF , PT ;  /* 0x7f8000000000780b */ /* 0x000fe40003f1c200 */
[----:B------:R-:W-:-:S04]  /*17b0*/  FSETP.GTU.FTZ.AND P1, PT, |R3|, +INF , PT ;  /* 0x7f8000000300780b */ /* 0x000fc80003f3c200 */
[----:B------:R-:W-:-:S13]  /*17c0*/  PLOP3.LUT P0, PT, P0, P1, PT, 0xf8, 0x8f ;  /* 0x00000000008f781c */ /* 0x000fda0000703f70 */
[----:B------:R-:W-:Y:S05]  /*17d0*/  @P0 BRA `(.L_x_25) ;  /* 0x00000004004c0947 */ /* 0x000fea0003800000 */
[----:B------:R-:W-:-:S13]  /*17e0*/  LOP3.LUT P0, RZ, R3, 0x7fffffff, R0, 0xc8, !PT ;  /* 0x7fffffff03ff7812 */ /* 0x000fda000780c800 */
[----:B------:R-:W-:Y:S05]  /*17f0*/  @!P0 BRA `(.L_x_26) ;  /* 0x00000004003c8947 */ /* 0x000fea0003800000 */
[C---:B------:R-:W-:Y:S02]  /*1800*/  FSETP.NEU.FTZ.AND P2, PT, |R0|.reuse, +INF , PT ;  /* 0x7f8000000000780b */ /* 0x040fe40003f5d200 */
[----:B------:R-:W-:Y:S02]  /*1810*/  FSETP.NEU.FTZ.AND P1, PT, |R3|, +INF , PT ;  /* 0x7f8000000300780b */ /* 0x000fe40003f3d200 */
[----:B------:R-:W-:-:S11]  /*1820*/  FSETP.NEU.FTZ.AND P0, PT, |R0|, +INF , PT ;  /* 0x7f8000000000780b */ /* 0x000fd60003f1d200 */
[----:B------:R-:W-:Y:S05]  /*1830*/  @!P1 BRA !P2, `(.L_x_26) ;  /* 0x00000004002c9947 */ /* 0x000fea0005000000 */
[----:B------:R-:W-:-:S04]  /*1840*/  LOP3.LUT P2, RZ, R0, 0x7fffffff, RZ, 0xc0, !PT ;  /* 0x7fffffff00ff7812 */ /* 0x000fc8000784c0ff */
[----:B------:R-:W-:-:S13]  /*1850*/  PLOP3.LUT P1, PT, P1, P2, PT, 0x2f, 0xf2 ;  /* 0x0000000000f2781c */ /* 0x000fda0000f24577 */
[----:B------:R-:W-:Y:S05]  /*1860*/  @P1 BRA `(.L_x_27) ;  /* 0x0000000400181947 */ /* 0x000fea0003800000 */
[----:B------:R-:W-:-:S04]  /*1870*/  LOP3.LUT P1, RZ, R3, 0x7fffffff, RZ, 0xc0, !PT ;  /* 0x7fffffff03ff7812 */ /* 0x000fc8000782c0ff */
[----:B------:R-:W-:-:S13]  /*1880*/  PLOP3.LUT P0, PT, P0, P1, PT, 0x2f, 0xf2 ;  /* 0x0000000000f2781c */ /* 0x000fda0000702577 */
[----:B------:R-:W-:Y:S05]  /*1890*/  @P0 BRA `(.L_x_28) ;  /* 0x0000000400000947 */ /* 0x000fea0003800000 */
[----:B------:R-:W-:Y:S02]  /*18a0*/  ISETP.GE.AND P0, PT, R6, RZ, PT ;  /* 0x000000ff0600720c */ /* 0x000fe40003f06270 */
[----:B------:R-:W-:-:S11]  /*18b0*/  ISETP.GE.AND P1, PT, R7, RZ, PT ;  /* 0x000000ff0700720c */ /* 0x000fd60003f26270 */
[----:B------:R-:W-:Y:S01]  /*18c0*/  @P0 MOV R5, RZ ;  /* 0x000000ff00050202 */ /* 0x000fe20000000f00 */
[----:B------:R-:W-:Y:S01]  /*18d0*/  @!P0 FFMA R0, R0, 1.84467440737095516160e+19, RZ ;  /* 0x5f80000000008823 */ /* 0x000fe200000000ff */
[----:B------:R-:W-:Y:S01]  /*18e0*/  @!P0 MOV R5, 0xffffffc0 ;  /* 0xffffffc000058802 */ /* 0x000fe20000000f00 */
[----:B------:R-:W-:-:S03]  /*18f0*/  @!P1 FFMA R3, R3, 1.84467440737095516160e+19, RZ ;  /* 0x5f80000003039823 */ /* 0x000fc600000000ff */
[----:B------:R-:W-:-:S07]  /*1900*/  @!P1 IADD3 R5, PT, PT, R5, 0x40, RZ ;  /* 0x0000004005059810 */ /* 0x000fce0007ffe0ff */
.L_x_24:
[----:B------:R-:W-:Y:S01]  /*1910*/  LEA R6, R10, 0xc0800000, 0x17 ;  /* 0xc08000000a067811 */ /* 0x000fe200078eb8ff */
[----:B------:R-:W-:Y:S03]  /*1920*/  BSSY.RECONVERGENT B2, `(.L_x_29) ;  /* 0x0000036000027945 */ /* 0x000fe60003800200 */
[----:B------:R-:W-:Y:S02]  /*1930*/  IADD3 R6, PT, PT, -R6, R3, RZ ;  /* 0x0000000306067210 */ /* 0x000fe40007ffe1ff */
[----:B------:R-:W-:Y:S02]  /*1940*/  IADD3 R3, PT, PT, R8, -0x7f, RZ ;  /* 0xffffff8108037810 */ /* 0x000fe40007ffe0ff */
[----:B------:R0:W1:Y:S01]  /*1950*/  MUFU.RCP R7, R6 ;  /* 0x0000000600077308 */ /* 0x0000620000001000 */
[----:B------:R-:W-:Y:S02]  /*1960*/  FADD.FTZ R9, -R6, -RZ ;  /* 0x800000ff06097221 */ /* 0x000fe40000010100 */
[C---:B------:R-:W-:Y:S01]  /*1970*/  IMAD R0, R3.reuse, -0x800000, R0 ;  /* 0xff80000003007824 */ /* 0x040fe200078e0200 */
[----:B0-----:R-:W-:-:S04]  /*1980*/  IADD3 R6, PT, PT, R3, 0x7f, -R10 ;  /* 0x0000007f03067810 */ /* 0x001fc80007ffe80a */
[----:B------:R-:W-:Y:S01]  /*1990*/  IADD3 R6, PT, PT, R6, R5, RZ ;  /* 0x0000000506067210 */ /* 0x000fe20007ffe0ff */
[----:B-1----:R-:W-:-:S04]  /*19a0*/  FFMA R8, R7, R9, 1 ;  /* 0x3f80000007087423 */ /* 0x002fc80000000009 */
[----:B------:R-:W-:-:S04]  /*19b0*/  FFMA R12, R7, R8, R7 ;  /* 0x00000008070c7223 */ /* 0x000fc80000000007 */
[----:B------:R-:W-:-:S04]  /*19c0*/  FFMA R7, R0, R12, RZ ;  /* 0x0000000c00077223 */ /* 0x000fc800000000ff */
[----:B------:R-:W-:-:S04]  /*19d0*/  FFMA R8, R9, R7, R0 ;  /* 0x0000000709087223 */ /* 0x000fc80000000000 */
[----:B------:R-:W-:-:S04]  /*19e0*/  FFMA R7, R12, R8, R7 ;  /* 0x000000080c077223 */ /* 0x000fc80000000007 */
[----:B------:R-:W-:-:S04]  /*19f0*/  FFMA R8, R9, R7, R0 ;  /* 0x0000000709087223 */ /* 0x000fc80000000000 */
[----:B------:R-:W-:-:S05]  /*1a00*/  FFMA R0, R12, R8, R7 ;  /* 0x000000080c007223 */ /* 0x000fca0000000007 */
[----:B------:R-:W-:-:S04]  /*1a10*/  SHF.R.U32.HI R3, RZ, 0x17, R0 ;  /* 0x00000017ff037819 */ /* 0x000fc80000011600 */
[----:B------:R-:W-:-:S04]  /*1a20*/  LOP3.LUT R3, R3, 0xff, RZ, 0xc0, !PT ;  /* 0x000000ff03037812 */ /* 0x000fc800078ec0ff */
[----:B------:R-:W-:-:S04]  /*1a30*/  IADD3 R9, PT, PT, R3, R6, RZ ;  /* 0x0000000603097210 */ /* 0x000fc80007ffe0ff */
[----:B------:R-:W-:-:S04]  /*1a40*/  IADD3 R3, PT, PT, R9, -0x1, RZ ;  /* 0xffffffff09037810 */ /* 0x000fc80007ffe0ff */
[----:B------:R-:W-:-:S13]  /*1a50*/  ISETP.GE.U32.AND P0, PT, R3, 0xfe, PT ;  /* 0x000000fe0300780c */ /* 0x000fda0003f06070 */
[----:B------:R-:W-:Y:S05]  /*1a60*/  @!P0 BRA `(.L_x_30) ;  /* 0x0000000000808947 */ /* 0x000fea0003800000 */
[----:B------:R-:W-:-:S13]  /*1a70*/  ISETP.GT.AND P0, PT, R9, 0xfe, PT ;  /* 0x000000fe0900780c */ /* 0x000fda0003f04270 */
[----:B------:R-:W-:Y:S05]  /*1a80*/  @P0 BRA `(.L_x_31) ;  /* 0x00000000006c0947 */ /* 0x000fea0003800000 */
[----:B------:R-:W-:-:S13]  /*1a90*/  ISETP.GE.AND P0, PT, R9, 0x1, PT ;  /* 0x000000010900780c */ /* 0x000fda0003f06270 */
[----:B------:R-:W-:Y:S05]  /*1aa0*/  @P0 BRA `(.L_x_32) ;  /* 0x0000000000740947 */ /* 0x000fea0003800000 */
[----:B------:R-:W-:Y:S02]  /*1ab0*/  ISETP.GE.AND P0, PT, R9, -0x18, PT ;  /* 0xffffffe80900780c */ /* 0x000fe40003f06270 */
[----:B------:R-:W-:-:S11]  /*1ac0*/  LOP3.LUT R0, R0, 0x80000000, RZ, 0xc0, !PT ;  /* 0x8000000000007812 */ /* 0x000fd600078ec0ff */
[----:B------:R-:W-:Y:S05]  /*1ad0*/  @!P0 BRA `(.L_x_32) ;  /* 0x0000000000688947 */ /* 0x000fea0003800000 */
[CCC-:B------:R-:W-:Y:S01]  /*1ae0*/  FFMA.RZ R3, R12.reuse, R8.reuse, R7.reuse ;  /* 0x000000080c037223 */ /* 0x1c0fe2000000c007 */
[CCC-:B------:R-:W-:Y:S01]  /*1af0*/  FFMA.RM R6, R12.reuse, R8.reuse, R7.reuse ;  /* 0x000000080c067223 */ /* 0x1c0fe20000004007 */
[C---:B------:R-:W-:Y:S02]  /*1b00*/  ISETP.NE.AND P2, PT, R9.reuse, RZ, PT ;  /* 0x000000ff0900720c */ /* 0x040fe40003f45270 */
[----:B------:R-:W-:Y:S02]  /*1b10*/  ISETP.NE.AND P1, PT, R9, RZ, PT ;  /* 0x000000ff0900720c */ /* 0x000fe40003f25270 */
[----:B------:R-:W-:Y:S01]  /*1b20*/  LOP3.LUT R5, R3, 0x7fffff, RZ, 0xc0, !PT ;  /* 0x007fffff03057812 */ /* 0x000fe200078ec0ff */
[----:B------:R-:W-:Y:S01]  /*1b30*/  FFMA.RP R3, R12, R8, R7 ;  /* 0x000000080c037223 */ /* 0x000fe20000008007 */
[----:B------:R-:W-:Y:S02]  /*1b40*/  IADD3 R8, PT, PT, R9, 0x20, RZ ;  /* 0x0000002009087810 */ /* 0x000fe40007ffe0ff */
[----:B------:R-:W-:-:S02]  /*1b50*/  LOP3.LUT R5, R5, 0x800000, RZ, 0xfc, !PT ;  /* 0x0080000005057812 */ /* 0x000fc400078efcff */
[----:B------:R-:W-:Y:S02]  /*1b60*/  IADD3 R7, PT, PT, -R9, RZ, RZ ;  /* 0x000000ff09077210 */ /* 0x000fe40007ffe1ff */
[----:B------:R-:W-:Y:S02]  /*1b70*/  SHF.L.U32 R8, R5, R8, RZ ;  /* 0x0000000805087219 */ /* 0x000fe400000006ff */
[----:B------:R-:W-:Y:S02]  /*1b80*/  FSETP.NEU.FTZ.AND P0, PT, R3, R6, PT ;  /* 0x000000060300720b */ /* 0x000fe40003f1d000 */
[----:B------:R-:W-:Y:S02]  /*1b90*/  SEL R6, R7, RZ, P2 ;  /* 0x000000ff07067207 */ /* 0x000fe40001000000 */
[----:B------:R-:W-:Y:S02]  /*1ba0*/  ISETP.NE.AND P1, PT, R8, RZ, P1 ;  /* 0x000000ff0800720c */ /* 0x000fe40000f25270 */
[----:B------:R-:W-:-:S02]  /*1bb0*/  SHF.R.U32.HI R6, RZ, R6, R5 ;  /* 0x00000006ff067219 */ /* 0x000fc40000011605 */
[----:B------:R-:W-:Y:S02]  /*1bc0*/  PLOP3.LUT P0, PT, P0, P1, PT, 0xf8, 0x8f ;  /* 0x00000000008f781c */ /* 0x000fe40000703f70 */
[----:B------:R-:W-:Y:S02]  /*1bd0*/  SHF.R.U32.HI R8, RZ, 0x1, R6 ;  /* 0x00000001ff087819 */ /* 0x000fe40000011606 */
[----:B------:R-:W-:-:S04]  /*1be0*/  SEL R3, RZ, 0x1, !P0 ;  /* 0x00000001ff037807 */ /* 0x000fc80004000000 */
[----:B------:R-:W-:-:S04]  /*1bf0*/  LOP3.LUT R3, R3, 0x1, R8, 0xf8, !PT ;  /* 0x0000000103037812 */ /* 0x000fc800078ef808 */
[----:B------:R-:W-:-:S04]  /*1c00*/  LOP3.LUT R3, R3, R6, RZ, 0xc0, !PT ;  /* 0x0000000603037212 */ /* 0x000fc800078ec0ff */
[----:B------:R-:W-:-:S04]  /*1c10*/  IADD3 R3, PT, PT, R8, R3, RZ ;  /* 0x0000000308037210 */ /* 0x000fc80007ffe0ff */
[----:B------:R-:W-:Y:S01]  /*1c20*/  LOP3.LUT R0, R3, R0, RZ, 0xfc, !PT ;  /* 0x0000000003007212 */ /* 0x000fe200078efcff */
[----:B------:R-:W-:Y:S06]  /*1c30*/  BRA `(.L_x_32) ;  /* 0x0000000000107947 */ /* 0x000fec0003800000 */
.L_x_31:
[----:B------:R-:W-:-:S04]  /*1c40*/  LOP3.LUT R0, R0, 0x80000000, RZ, 0xc0, !PT ;  /* 0x8000000000007812 */ /* 0x000fc800078ec0ff */
[----:B------:R-:W-:Y:S01]  /*1c50*/  LOP3.LUT R0, R0, 0x7f800000, RZ, 0xfc, !PT ;  /* 0x7f80000000007812 */ /* 0x000fe200078efcff */
[----:B------:R-:W-:Y:S06]  /*1c60*/  BRA `(.L_x_32) ;  /* 0x0000000000047947 */ /* 0x000fec0003800000 */
.L_x_30:
[----:B------:R-:W-:-:S07]  /*1c70*/  LEA R0, R6, R0, 0x17 ;  /* 0x0000000006007211 */ /* 0x000fce00078eb8ff */
.L_x_32:
[----:B------:R-:W-:Y:S05]  /*1c80*/  BSYNC.RECONVERGENT B2 ;  /* 0x0000000000027941 */ /* 0x000fea0003800200 */
.L_x_29:
[----:B------:R-:W-:Y:S05]  /*1c90*/  BRA `(.L_x_33) ;  /* 0x0000000000207947 */ /* 0x000fea0003800000 */
.L_x_28:
[----:B------:R-:W-:-:S04]  /*1ca0*/  LOP3.LUT R0, R3, 0x80000000, R0, 0x48, !PT ;  /* 0x8000000003007812 */ /* 0x000fc800078e4800 */
[----:B------:R-:W-:Y:S01]  /*1cb0*/  LOP3.LUT R0, R0, 0x7f800000, RZ, 0xfc, !PT ;  /* 0x7f80000000007812 */ /* 0x000fe200078efcff */
[----:B------:R-:W-:Y:S06]  /*1cc0*/  BRA `(.L_x_33) ;  /* 0x0000000000147947 */ /* 0x000fec0003800000 */
.L_x_27:
[----:B------:R-:W-:Y:S01]  /*1cd0*/  LOP3.LUT R0, R3, 0x80000000, R0, 0x48, !PT ;  /* 0x8000000003007812 */ /* 0x000fe200078e4800 */
[----:B------:R-:W-:Y:S06]  /*1ce0*/  BRA `(.L_x_33) ;  /* 0x00000000000c7947 */ /* 0x000fec0003800000 */
.L_x_26:
[----:B------:R-:W0:Y:S01]  /*1cf0*/  MUFU.RSQ R0, -QNAN ;  /* 0xffc0000000007908 */ /* 0x000e220000001400 */
[----:B------:R-:W-:Y:S05]  /*1d00*/  BRA `(.L_x_33) ;  /* 0x0000000000047947 */ /* 0x000fea0003800000 */
.L_x_25:
[----:B------:R-:W-:-:S07]  /*1d10*/  FADD.FTZ R0, R0, R3 ;  /* 0x0000000300007221 */ /* 0x000fce0000010000 */
.L_x_33:
[----:B------:R-:W-:Y:S05]  /*1d20*/  BSYNC.RECONVERGENT B1 ;  /* 0x0000000000017941 */ /* 0x000fea0003800200 */
.L_x_23:
[----:B------:R-:W-:-:S04]  /*1d30*/  HFMA2 R3, -RZ, RZ, 0, 0 ;  /* 0x00000000ff037431 */ /* 0x000fc800000001ff */
[----:B0-----:R-:W-:Y:S05]  /*1d40*/  RET.REL.NODEC R2 `(_Z10layer_normPfS_S_S_i) ;  /* 0xffffffe002ac7950 */ /* 0x001fea0003c3ffff */
.L_x_34:
[----:B------:R-:W-:-:S00]  /*1d50*/  BRA `(.L_x_34) ;  /* 0xfffffffc00fc7947 */ /* 0x000fc0000383ffff */
[----:B------:R-:W-:-:S00]  /*1d60*/  NOP ;  /* 0x0000000000007918 */ /* 0x000fc00000000000 */
        /* <DEDUP_REMOVED lines=9> */
.L_x_36:


//--------------------- .nv.shared._Z10layer_normPfS_S_S_i --------------------------
	.section	.nv.shared._Z10layer_normPfS_S_S_i,"aw",@nobits
	.sectionflags	@""
	.align	4
.nv.shared._Z10layer_normPfS_S_S_i:
	.zero		1032


//--------------------- .nv.shared.reserved.0     --------------------------
	.section	.nv.shared.reserved.0,"aw",@nobits
	.weak		__nv_reservedSMEM_offset_0_alias
	.size		__nv_reservedSMEM_offset_0_alias, 0, 64
	.other		__nv_reservedSMEM_offset_0_alias,@"STO_CUDA_RESERVED_SHARED STV_DEFAULT"
__nv_reservedSMEM_offset_0_alias:
	.zero		0
	.zero		64


//--------------------- .nv.constant0._Z10layer_normPfS_S_S_i --------------------------
	.section	.nv.constant0._Z10layer_normPfS_S_S_i,"a",@progbits
	.sectionflags	@""
	.align	4
.nv.constant0._Z10layer_normPfS_S_S_i:
	.zero		932


//--------------------- SYMBOLS --------------------------

	.type		.nv.reservedSmem.offset0,@object
	.size		.nv.reservedSmem.offset0,0x4
	.type		.nv.reservedSmem.cap,@object
	.size		.nv.reservedSmem.cap,0x4
